	.headerflags	@"EF_CUDA_TEXMODE_UNIFIED EF_CUDA_64BIT_ADDRESS EF_CUDA_ACCELERATORS EF_CUDA_SM90 EF_CUDA_VIRTUAL_SM(EF_CUDA_SM90)"
	.elftype	@"ET_EXEC"


//--------------------- .nv.info                  --------------------------
	.section	.nv.info,"",@"SHT_CUDA_INFO"
	.align	4


	//----- nvinfo : EIATTR_REGCOUNT
	.align		4
        /*0000*/ 	.byte	0x04, 0x2f
        /*0002*/ 	.short	(.L_1 - .L_0)
	.align		4
.L_0:
        /*0004*/ 	.word	index@(chunk_scaled_dot_kkt_fwd_kernel)
        /*0008*/ 	.word	0x00000060


	//----- nvinfo : EIATTR_FRAME_SIZE
	.align		4
.L_1:
        /*000c*/ 	.byte	0x04, 0x11
        /*000e*/ 	.short	(.L_3 - .L_2)
	.align		4
.L_2:
        /*0010*/ 	.word	index@(chunk_scaled_dot_kkt_fwd_kernel)
        /*0014*/ 	.word	0x00000000


	//----- nvinfo : EIATTR_MIN_STACK_SIZE
	.align		4
.L_3:
        /*0018*/ 	.byte	0x04, 0x12
        /*001a*/ 	.short	(.L_5 - .L_4)
	.align		4
.L_4:
        /*001c*/ 	.word	index@(chunk_scaled_dot_kkt_fwd_kernel)
        /*0020*/ 	.word	0x00000000
.L_5:


//--------------------- .nv.info.chunk_scaled_dot_kkt_fwd_kernel --------------------------
	.section	.nv.info.chunk_scaled_dot_kkt_fwd_kernel,"",@"SHT_CUDA_INFO"
	.sectionflags	@""
	.align	4


	//----- nvinfo : EIATTR_CUDA_API_VERSION
	.align		4
        /*0000*/ 	.byte	0x04, 0x37
        /*0002*/ 	.short	(.L_7 - .L_6)
.L_6:
        /*0004*/ 	.word	0x00000080


	//----- nvinfo : EIATTR_KPARAM_INFO
	.align		4
.L_7:
        /*0008*/ 	.byte	0x04, 0x17
        /*000a*/ 	.short	(.L_9 - .L_8)
.L_8:
        /*000c*/ 	.word	0x00000000
        /*0010*/ 	.short	0x0005
        /*0012*/ 	.short	0x0028
        /*0014*/ 	.byte	0x00, 0xf4, 0x21, 0x00


	//----- nvinfo : EIATTR_KPARAM_INFO
	.align		4
.L_9:
        /*0018*/ 	.byte	0x04, 0x17
        /*001a*/ 	.short	(.L_11 - .L_10)
.L_10:
        /*001c*/ 	.word	0x00000000
        /*0020*/ 	.short	0x0004
        /*0022*/ 	.short	0x0020
        /*0024*/ 	.byte	0x00, 0xf0, 0x11, 0x00


	//----- nvinfo : EIATTR_KPARAM_INFO
	.align		4
.L_11:
        /*0028*/ 	.byte	0x04, 0x17
        /*002a*/ 	.short	(.L_13 - .L_12)
.L_12:
        /*002c*/ 	.word	0x00000000
        /*0030*/ 	.short	0x0003
        /*0032*/ 	.short	0x0018
        /*0034*/ 	.byte	0x00, 0xf4, 0x21, 0x00


	//----- nvinfo : EIATTR_KPARAM_INFO
	.align		4
.L_13:
        /*0038*/ 	.byte	0x04, 0x17
        /*003a*/ 	.short	(.L_15 - .L_14)
.L_14:
        /*003c*/ 	.word	0x00000000
        /*0040*/ 	.short	0x0002
        /*0042*/ 	.short	0x0010
        /*0044*/ 	.byte	0x00, 0xf4, 0x21, 0x00


	//----- nvinfo : EIATTR_KPARAM_INFO
	.align		4
.L_15:
        /*0048*/ 	.byte	0x04, 0x17
        /*004a*/ 	.short	(.L_17 - .L_16)
.L_16:
        /*004c*/ 	.word	0x00000000
        /*0050*/ 	.short	0x0001
        /*0052*/ 	.short	0x0008
        /*0054*/ 	.byte	0x00, 0xf4, 0x21, 0x00


	//----- nvinfo : EIATTR_KPARAM_INFO
	.align		4
.L_17:
        /*0058*/ 	.byte	0x04, 0x17
        /*005a*/ 	.short	(.L_19 - .L_18)
.L_18:
        /*005c*/ 	.word	0x00000000
        /*0060*/ 	.short	0x0000
        /*0062*/ 	.short	0x0000
        /*0064*/ 	.byte	0x00, 0xf4, 0x21, 0x00


	//----- nvinfo : EIATTR_SPARSE_MMA_MASK
	.align		4
.L_19:
        /*0068*/ 	.byte	0x03, 0x50
        /*006a*/ 	.short	0x0000


	//----- nvinfo : EIATTR_MAXREG_COUNT
	.align		4
        /*006c*/ 	.byte	0x03, 0x1b
        /*006e*/ 	.short	0x00ff


	//----- nvinfo : EIATTR_EXIT_INSTR_OFFSETS
	.align		4
        /*0070*/ 	.byte	0x04, 0x1c
        /*0072*/ 	.short	(.L_21 - .L_20)


	//   ....[0]....
.L_20:
        /*0074*/ 	.word	0x00003a10


	//   ....[1]....
        /*0078*/ 	.word	0x00003a60


	//----- nvinfo : EIATTR_REQNTID
	.align		4
.L_21:
        /*007c*/ 	.byte	0x04, 0x10
        /*007e*/ 	.short	(.L_23 - .L_22)
.L_22:
        /*0080*/ 	.word	0x00000080
        /*0084*/ 	.word	0x00000001
        /*0088*/ 	.word	0x00000001


	//----- nvinfo : EIATTR_CBANK_PARAM_SIZE
	.align		4
.L_23:
        /*008c*/ 	.byte	0x03, 0x19
        /*008e*/ 	.short	0x0030


	//----- nvinfo : EIATTR_PARAM_CBANK
	.align		4
        /*0090*/ 	.byte	0x04, 0x0a
        /*0092*/ 	.short	(.L_25 - .L_24)
	.align		4
.L_24:
        /*0094*/ 	.word	index@(.nv.constant0.chunk_scaled_dot_kkt_fwd_kernel)
        /*0098*/ 	.short	0x0210
        /*009a*/ 	.short	0x0030


	//----- nvinfo : EIATTR_SW_WAR
	.align		4
.L_25:
        /*009c*/ 	.byte	0x04, 0x36
        /*009e*/ 	.short	(.L_27 - .L_26)
.L_26:
        /*00a0*/ 	.word	0x00000008
.L_27:


//--------------------- .nv.callgraph             --------------------------
	.section	.nv.callgraph,"",@"SHT_CUDA_CALLGRAPH"
	.align	4
	.sectionentsize	8
	.align		4
        /*0000*/ 	.word	0x00000000
	.align		4
        /*0004*/ 	.word	0xffffffff
	.align		4
        /*0008*/ 	.word	0x00000000
	.align		4
        /*000c*/ 	.word	0xfffffffe
	.align		4
        /*0010*/ 	.word	0x00000000
	.align		4
        /*0014*/ 	.word	0xfffffffd
	.align		4
        /*0018*/ 	.word	0x00000000
	.align		4
        /*001c*/ 	.word	0xfffffffc


//--------------------- .text.chunk_scaled_dot_kkt_fwd_kernel --------------------------
	.section	.text.chunk_scaled_dot_kkt_fwd_kernel,"ax",@progbits
	.sectionflags	@"SHF_BARRIERS=1"
	.align	128
        .global         chunk_scaled_dot_kkt_fwd_kernel
        .type           chunk_scaled_dot_kkt_fwd_kernel,@function
        .size           chunk_scaled_dot_kkt_fwd_kernel,(.L_x_1 - chunk_scaled_dot_kkt_fwd_kernel)
        .other          chunk_scaled_dot_kkt_fwd_kernel,@"STO_CUDA_ENTRY STV_DEFAULT"
chunk_scaled_dot_kkt_fwd_kernel:
.text.chunk_scaled_dot_kkt_fwd_kernel:
[----:B------:R-:W1:Y:S01]  /*0000*/  LDC R1, c[0x0][0x28] ;  /* 0x00000a00ff017b82 */ /* 0x000e620000000800 */
[----:B------:R-:W2:Y:S07]  /*0010*/  S2R R20, SR_TID.X ;  /* 0x0000000000147919 */ /* 0x000eae0000002100 */
[----:B------:R-:W3:Y:S01]  /*0020*/  S2UR UR12, SR_CTAID.X ;  /* 0x00000000000c79c3 */ /* 0x000ee20000002500 */
[----:B------:R-:W-:Y:S01]  /*0030*/  ULDC UR4, c[0x0][0x230] ;  /* 0x00008c0000047ab9 */ /* 0x000fe20000000800 */
[----:B------:R-:W-:Y:S01]  /*0040*/  ULDC UR5, c[0x0][0x230] ;  /* 0x00008c0000057ab9 */ /* 0x000fe20000000800 */
[----:B------:R-:W4:Y:S01]  /*0050*/  S2R R16, SR_CTAID.Y ;  /* 0x0000000000107919 */ /* 0x000f220000002600 */
[----:B------:R-:W-:Y:S01]  /*0060*/  UMOV UR13, 0x400 ;  /* 0x00000400000d7882 */ /* 0x000fe20000000000 */
[----:B------:R-:W-:Y:S01]  /*0070*/  PRMT R56, RZ, 0x7610, R56 ;  /* 0x00007610ff387816 */ /* 0x000fe20000000038 */
[----:B------:R-:W-:Y:S01]  /*0080*/  ULDC.64 UR14, c[0x0][0x208] ;  /* 0x00008200000e7ab9 */ /* 0x000fe20000000a00 */
[----:B------:R-:W-:Y:S01]  /*0090*/  PRMT R58, RZ, 0x7610, R58 ;  /* 0x00007610ff3a7816 */ /* 0x000fe2000000003a */
[----:B------:R-:W5:Y:S08]  /*00a0*/  LDC R21, c[0x0][0x230] ;  /* 0x00008c00ff157b82 */ /* 0x000f700000000800 */
[----:B------:R-:W1:Y:S01]  /*00b0*/  LDC.64 R14, c[0x0][0x210] ;  /* 0x00008400ff0e7b82 */ /* 0x000e620000000a00 */
[----:B---3--:R-:W-:-:S04]  /*00c0*/  USHF.L.U32 UR12, UR12, 0x6, URZ ;  /* 0x000000060c0c7899 */ /* 0x008fc8000800063f */
[----:B------:R-:W-:Y:S02]  /*00d0*/  USHF.R.S32.HI UR20, URZ, 0x1f, UR12 ;  /* 0x0000001f3f147899 */ /* 0x000fe4000801140c */
[----:B------:R-:W-:Y:S01]  /*00e0*/  IMAD.U32 R61, RZ, RZ, UR12 ;  /* 0x0000000cff3d7e24 */ /* 0x000fe2000f8e00ff */
[----:B------:R-:W-:Y:S01]  /*00f0*/  UISETP.GT.AND UP0, UPT, UR12, -0x1, UPT ;  /* 0xffffffff0c00788c */ /* 0x000fe2000bf04270 */
[----:B--2---:R-:W-:Y:S01]  /*0100*/  IMAD.SHL.U32 R22, R20, 0x2, RZ ;  /* 0x0000000214167824 */ /* 0x004fe200078e00ff */
[----:B------:R-:W-:Y:S01]  /*0110*/  SHF.R.U32.HI R0, RZ, 0x2, R20 ;  /* 0x00000002ff007819 */ /* 0x000fe20000011614 */
[----:B------:R-:W-:Y:S01]  /*0120*/  IMAD.U32 R7, RZ, RZ, UR20 ;  /* 0x00000014ff077e24 */ /* 0x000fe2000f8e00ff */
[----:B-----5:R-:W-:Y:S01]  /*0130*/  SHF.R.S32.HI R2, RZ, 0x1f, R21 ;  /* 0x0000001fff027819 */ /* 0x020fe20000011415 */
[----:B------:R-:W-:Y:S01]  /*0140*/  IMAD.U32 R65, RZ, RZ, UR12 ;  /* 0x0000000cff417e24 */ /* 0x000fe2000f8e00ff */
[----:B------:R-:W-:Y:S01]  /*0150*/  LOP3.LUT R22, R22, 0x6, RZ, 0xc0, !PT ;  /* 0x0000000616167812 */ /* 0x000fe200078ec0ff */
[----:B------:R-:W-:Y:S01]  /*0160*/  IMAD.U32 R3, RZ, RZ, UR12 ;  /* 0x0000000cff037e24 */ /* 0x000fe2000f8e00ff */
[----:B------:R-:W-:Y:S01]  /*0170*/  PLOP3.LUT P0, PT, PT, PT, UP0, 0x80, 0x0 ;  /* 0x000000000000781c */ /* 0x000fe20003f0f008 */
[----:B------:R-:W-:Y:S01]  /*0180*/  IMAD.U32 R59, RZ, RZ, UR12 ;  /* 0x0000000cff3b7e24 */ /* 0x000fe2000f8e00ff */
[--C-:B------:R-:W-:Y:S01]  /*0190*/  LOP3.LUT R61, R61, 0x39, R22.reuse, 0xfe, !PT ;  /* 0x000000393d3d7812 */ /* 0x100fe200078efe16 */
[----:B------:R-:W-:Y:S01]  /*01a0*/  IMAD.U32 R5, RZ, RZ, UR20 ;  /* 0x00000014ff057e24 */ /* 0x000fe2000f8e00ff */
[----:B------:R-:W-:Y:S01]  /*01b0*/  SGXT.U32 R0, R0, 0x5 ;  /* 0x000000050000781a */ /* 0x000fe20000000000 */
[----:B------:R-:W-:Y:S01]  /*01c0*/  IMAD.U32 R69, RZ, RZ, UR12 ;  /* 0x0000000cff457e24 */ /* 0x000fe2000f8e00ff */
[----:B------:R-:W-:Y:S01]  /*01d0*/  ISETP.LT.U32.AND P1, PT, R61, UR4, PT ;  /* 0x000000043d007c0c */ /* 0x000fe2000bf21070 */
[----:B------:R-:W-:Y:S01]  /*01e0*/  ULDC UR4, c[0x0][0x230] ;  /* 0x00008c0000047ab9 */ /* 0x000fe20000000800 */
[----:B------:R-:W-:Y:S01]  /*01f0*/  LOP3.LUT R65, R65, 0x31, R22, 0xfe, !PT ;  /* 0x0000003141417812 */ /* 0x000fe200078efe16 */
[----:B------:R-:W-:Y:S01]  /*0200*/  IMAD.U32 R67, RZ, RZ, UR12 ;  /* 0x0000000cff437e24 */ /* 0x000fe2000f8e00ff */
[----:B------:R-:W-:Y:S01]  /*0210*/  ISETP.LT.AND.EX P0, PT, R7, R2, P0, P1 ;  /* 0x000000020700720c */ /* 0x000fe20000701310 */
[----:B------:R-:W-:Y:S01]  /*0220*/  IMAD.U32 R71, RZ, RZ, UR12 ;  /* 0x0000000cff477e24 */ /* 0x000fe2000f8e00ff */
[----:B------:R-:W-:Y:S01]  /*0230*/  LOP3.LUT R27, R0, UR12, RZ, 0xfc, !PT ;  /* 0x0000000c001b7c12 */ /* 0x000fe2000f8efcff */
[----:B------:R-:W-:Y:S01]  /*0240*/  IMAD.U32 R63, RZ, RZ, UR12 ;  /* 0x0000000cff3f7e24 */ /* 0x000fe2000f8e00ff */
[----:B------:R-:W-:Y:S01]  /*0250*/  LOP3.LUT R10, R3, 0x20, R0, 0xfe, !PT ;  /* 0x00000020030a7812 */ /* 0x000fe200078efe00 */
[----:B------:R-:W-:Y:S01]  /*0260*/  IMAD.U32 R3, RZ, RZ, UR20 ;  /* 0x00000014ff037e24 */ /* 0x000fe2000f8e00ff */
[----:B------:R-:W-:Y:S01]  /*0270*/  P2R R18, PR, RZ, 0x1 ;  /* 0x00000001ff127803 */ /* 0x000fe20000000000 */
[----:B------:R-:W-:Y:S01]  /*0280*/  IMAD.U32 R57, RZ, RZ, UR12 ;  /* 0x0000000cff397e24 */ /* 0x000fe2000f8e00ff */
[----:B------:R-:W-:Y:S01]  /*0290*/  PLOP3.LUT P0, PT, PT, PT, UP0, 0x80, 0x0 ;  /* 0x000000000000781c */ /* 0x000fe20003f0f008 */
[----:B------:R-:W-:Y:S01]  /*02a0*/  IMAD.U32 R6, RZ, RZ, UR20 ;  /* 0x00000014ff067e24 */ /* 0x000fe2000f8e00ff */
[----:B------:R-:W-:Y:S01]  /*02b0*/  ISETP.LT.U32.AND P1, PT, R65, UR5, PT ;  /* 0x0000000541007c0c */ /* 0x000fe2000bf21070 */
[C---:B------:R-:W-:Y:S01]  /*02c0*/  IMAD.SHL.U32 R25, R27.reuse, 0x2000, RZ ;  /* 0x000020001b197824 */ /* 0x040fe200078e00ff */
[----:B------:R-:W-:Y:S01]  /*02d0*/  PLOP3.LUT P2, PT, PT, PT, UP0, 0x80, 0x0 ;  /* 0x000000000000781c */ /* 0x000fe20003f4f008 */
[----:B------:R-:W-:Y:S01]  /*02e0*/  IMAD.U32 R11, RZ, RZ, UR20 ;  /* 0x00000014ff0b7e24 */ /* 0x000fe2000f8e00ff */
[----:B------:R-:W-:-:S02]  /*02f0*/  ISETP.LT.U32.AND P4, PT, R27, R21, PT ;  /* 0x000000151b00720c */ /* 0x000fc40003f81070 */
[--C-:B------:R-:W-:Y:S02]  /*0300*/  LOP3.LUT R59, R59, 0x38, R22.reuse, 0xfe, !PT ;  /* 0x000000383b3b7812 */ /* 0x100fe400078efe16 */
[-C--:B------:R-:W-:Y:S02]  /*0310*/  ISETP.LT.AND.EX P0, PT, R5, R2.reuse, P0, P1 ;  /* 0x000000020500720c */ /* 0x080fe40000701310 */
[----:B------:R-:W-:Y:S02]  /*0320*/  ISETP.LT.AND.EX P4, PT, R3, R2, P2, P4 ;  /* 0x000000020300720c */ /* 0x000fe40001781340 */
[----:B------:R-:W-:Y:S02]  /*0330*/  LOP3.LUT R69, R69, 0x30, R22, 0xfe, !PT ;  /* 0x0000003045457812 */ /* 0x000fe400078efe16 */
[----:B------:R-:W-:Y:S01]  /*0340*/  ISETP.LT.U32.AND P2, PT, R59, UR4, PT ;  /* 0x000000043b007c0c */ /* 0x000fe2000bf41070 */
[----:B------:R-:W-:Y:S01]  /*0350*/  ULDC UR4, c[0x0][0x230] ;  /* 0x00008c0000047ab9 */ /* 0x000fe20000000800 */
[----:B------:R-:W-:-:S02]  /*0360*/  P2R R70, PR, RZ, 0x1 ;  /* 0x00000001ff467803 */ /* 0x000fc40000000000 */
[----:B------:R-:W-:Y:S02]  /*0370*/  PLOP3.LUT P1, PT, PT, PT, UP0, 0x80, 0x0 ;  /* 0x000000000000781c */ /* 0x000fe40003f2f008 */
[----:B------:R-:W-:Y:S01]  /*0380*/  ISETP.LT.U32.AND P0, PT, R69, UR4, PT ;  /* 0x0000000445007c0c */ /* 0x000fe2000bf01070 */
[----:B------:R-:W-:Y:S01]  /*0390*/  ULDC UR4, c[0x0][0x230] ;  /* 0x00008c0000047ab9 */ /* 0x000fe20000000800 */
[----:B------:R-:W-:Y:S02]  /*03a0*/  LOP3.LUT R67, R67, 0x29, R22, 0xfe, !PT ;  /* 0x0000002943437812 */ /* 0x000fe400078efe16 */
[----:B------:R-:W-:Y:S02]  /*03b0*/  ISETP.LT.AND.EX P0, PT, R3, R2, P1, P0 ;  /* 0x000000020300720c */ /* 0x000fe40000f01300 */
[----:B------:R-:W-:Y:S01]  /*03c0*/  ISETP.LT.U32.AND P1, PT, R67, UR4, PT ;  /* 0x0000000443007c0c */ /* 0x000fe2000bf21070 */
[----:B------:R-:W-:Y:S01]  /*03d0*/  ULDC UR4, c[0x0][0x230] ;  /* 0x00008c0000047ab9 */ /* 0x000fe20000000800 */
[----:B------:R-:W-:-:S02]  /*03e0*/  P2R R72, PR, RZ, 0x1 ;  /* 0x00000001ff487803 */ /* 0x000fc40000000000 */
[----:B------:R-:W-:Y:S02]  /*03f0*/  PLOP3.LUT P0, PT, PT, PT, UP0, 0x80, 0x0 ;  /* 0x000000000000781c */ /* 0x000fe40003f0f008 */
[----:B------:R-:W-:Y:S02]  /*0400*/  LOP3.LUT R71, R71, 0x28, R22, 0xfe, !PT ;  /* 0x0000002847477812 */ /* 0x000fe400078efe16 */
[----:B------:R-:W-:Y:S02]  /*0410*/  ISETP.LT.AND.EX P0, PT, R3, R2, P0, P1 ;  /* 0x000000020300720c */ /* 0x000fe40000701310 */
[----:B------:R-:W-:Y:S02]  /*0420*/  PLOP3.LUT P5, PT, PT, PT, UP0, 0x80, 0x0 ;  /* 0x000000000000781c */ /* 0x000fe40003faf008 */
[----:B------:R-:W-:Y:S02]  /*0430*/  P2R R19, PR, RZ, 0x1 ;  /* 0x00000001ff137803 */ /* 0x000fe40000000000 */
[----:B------:R-:W-:-:S02]  /*0440*/  ISETP.LT.U32.AND P3, PT, R10, R21, PT ;  /* 0x000000150a00720c */ /* 0x000fc40003f61070 */
[----:B------:R-:W-:Y:S02]  /*0450*/  PLOP3.LUT P0, PT, PT, PT, UP0, 0x80, 0x0 ;  /* 0x000000000000781c */ /* 0x000fe40003f0f008 */
[----:B------:R-:W-:Y:S01]  /*0460*/  ISETP.LT.U32.AND P1, PT, R71, UR4, PT ;  /* 0x0000000447007c0c */ /* 0x000fe2000bf21070 */
[----:B------:R-:W-:Y:S01]  /*0470*/  ULDC UR4, c[0x0][0x230] ;  /* 0x00008c0000047ab9 */ /* 0x000fe20000000800 */
[----:B------:R-:W-:Y:S02]  /*0480*/  SHF.R.U32.HI R73, RZ, 0x2, R20 ;  /* 0x00000002ff497819 */ /* 0x000fe40000011614 */
[-C--:B------:R-:W-:Y:S02]  /*0490*/  ISETP.LT.AND.EX P3, PT, R5, R2.reuse, P5, P3 ;  /* 0x000000020500720c */ /* 0x080fe40002f61330 */
[----:B------:R-:W-:Y:S02]  /*04a0*/  ISETP.LT.AND.EX P0, PT, R3, R2, P0, P1 ;  /* 0x000000020300720c */ /* 0x000fe40000701310 */
[----:B------:R-:W-:-:S02]  /*04b0*/  PLOP3.LUT P5, PT, PT, PT, UP0, 0x80, 0x0 ;  /* 0x000000000000781c */ /* 0x000fc40003faf008 */
[----:B------:R-:W-:Y:S02]  /*04c0*/  LOP3.LUT R63, R63, 0x21, R22, 0xfe, !PT ;  /* 0x000000213f3f7812 */ /* 0x000fe400078efe16 */
[----:B------:R-:W-:Y:S02]  /*04d0*/  SHF.R.U32.HI R0, RZ, 0x1, R20 ;  /* 0x00000001ff007819 */ /* 0x000fe40000011614 */
[----:B------:R-:W-:Y:S02]  /*04e0*/  SGXT.U32 R73, R73, 0x3 ;  /* 0x000000034949781a */ /* 0x000fe40000000000 */
[----:B------:R-:W-:Y:S02]  /*04f0*/  P2R R24, PR, RZ, 0x1 ;  /* 0x00000001ff187803 */ /* 0x000fe40000000000 */
[----:B------:R-:W-:Y:S02]  /*0500*/  ISETP.LT.AND.EX P2, PT, R3, R2, P5, P2 ;  /* 0x000000020300720c */ /* 0x000fe40002f41320 */
[----:B------:R-:W-:-:S02]  /*0510*/  PLOP3.LUT P0, PT, PT, PT, UP0, 0x80, 0x0 ;  /* 0x000000000000781c */ /* 0x000fc40003f0f008 */
[----:B------:R-:W-:Y:S01]  /*0520*/  ISETP.LT.U32.AND P1, PT, R63, UR4, PT ;  /* 0x000000043f007c0c */ /* 0x000fe2000bf21070 */
[----:B------:R-:W-:Y:S01]  /*0530*/  ULDC UR4, c[0x0][0x230] ;  /* 0x00008c0000047ab9 */ /* 0x000fe20000000800 */
[----:B------:R-:W-:Y:S02]  /*0540*/  LOP3.LUT R57, R57, 0x20, R22, 0xfe, !PT ;  /* 0x0000002039397812 */ /* 0x000fe400078efe16 */
[----:B------:R-:W-:Y:S01]  /*0550*/  LOP3.LUT R73, R73, 0x30, R0, 0xf8, !PT ;  /* 0x0000003049497812 */ /* 0x000fe200078ef800 */
[----:B------:R-:W-:Y:S01]  /*0560*/  IMAD.U32 R0, RZ, RZ, UR12 ;  /* 0x0000000cff007e24 */ /* 0x000fe2000f8e00ff */
[----:B------:R-:W-:Y:S02]  /*0570*/  P2R R62, PR, RZ, 0x4 ;  /* 0x00000004ff3e7803 */ /* 0x000fe40000000000 */
[----:B------:R-:W-:Y:S02]  /*0580*/  ISETP.LT.AND.EX P0, PT, R3, R2, P0, P1 ;  /* 0x000000020300720c */ /* 0x000fe40000701310 */
[----:B------:R-:W-:-:S02]  /*0590*/  PLOP3.LUT P1, PT, PT, PT, UP0, 0x80, 0x0 ;  /* 0x000000000000781c */ /* 0x000fc40003f2f008 */
[----:B------:R-:W-:Y:S01]  /*05a0*/  ISETP.LT.U32.AND P2, PT, R57, UR4, PT ;  /* 0x0000000439007c0c */ /* 0x000fe2000bf41070 */
[----:B------:R-:W-:Y:S01]  /*05b0*/  ULDC.64 UR4, c[0x0][0x210] ;  /* 0x0000840000047ab9 */ /* 0x000fe20000000a00 */
[----:B------:R-:W-:Y:S02]  /*05c0*/  LOP3.LUT R23, R73, UR12, RZ, 0xfc, !PT ;  /* 0x0000000c49177c12 */ /* 0x000fe4000f8efcff */
[----:B------:R-:W-:Y:S02]  /*05d0*/  ISETP.LT.AND.EX P1, PT, R3, R2, P1, P2 ;  /* 0x000000020300720c */ /* 0x000fe40000f21320 */
[----:B------:R-:W-:Y:S02]  /*05e0*/  PLOP3.LUT P2, PT, PT, PT, UP0, 0x80, 0x0 ;  /* 0x000000000000781c */ /* 0x000fe40003f4f008 */
[----:B------:R-:W-:Y:S02]  /*05f0*/  ISETP.LT.U32.AND P5, PT, R23, R21, PT ;  /* 0x000000151700720c */ /* 0x000fe40003fa1070 */
[----:B------:R-:W-:-:S02]  /*0600*/  LOP3.LUT R0, R0, 0x8, R73, 0xfe, !PT ;  /* 0x0000000800007812 */ /* 0x000fc400078efe49 */
[CC--:B------:R-:W-:Y:S02]  /*0610*/  ISETP.LT.AND.EX P2, PT, R3.reuse, R2.reuse, P2, P5 ;  /* 0x000000020300720c */ /* 0x0c0fe40001741350 */
[----:B------:R-:W-:Y:S02]  /*0620*/  PLOP3.LUT P5, PT, PT, PT, UP0, 0x80, 0x0 ;  /* 0x000000000000781c */ /* 0x000fe40003faf008 */
[----:B------:R-:W-:Y:S02]  /*0630*/  ISETP.LT.U32.AND P6, PT, R0, R21, PT ;  /* 0x000000150000720c */ /* 0x000fe40003fc1070 */
[----:B----4-:R-:W-:Y:S02]  /*0640*/  LOP3.LUT R9, R16, 0x1f, RZ, 0xc0, !PT ;  /* 0x0000001f10097812 */ /* 0x010fe400078ec0ff */
[----:B------:R-:W-:Y:S02]  /*0650*/  ISETP.LT.AND.EX P5, PT, R3, R2, P5, P6 ;  /* 0x000000020300720c */ /* 0x000fe40002fa1360 */
[----:B------:R-:W-:-:S02]  /*0660*/  SHF.R.U32.HI R3, RZ, 0x5, R16 ;  /* 0x00000005ff037819 */ /* 0x000fc40000011610 */
[----:B------:R-:W-:Y:S02]  /*0670*/  LOP3.LUT R2, R20, 0x3, RZ, 0xc0, !PT ;  /* 0x0000000314027812 */ /* 0x000fe400078ec0ff */
[----:B------:R-:W-:Y:S01]  /*0680*/  SHF.L.U64.HI R27, R27, 0xd, R6 ;  /* 0x0000000d1b1b7819 */ /* 0x000fe20000010206 */
[----:B------:R-:W-:Y:S01]  /*0690*/  IMAD R4, R3, R21, RZ ;  /* 0x0000001503047224 */ /* 0x000fe200078e02ff */
[----:B------:R-:W-:Y:S01]  /*06a0*/  LOP3.LUT R6, R16, 0xffe0, RZ, 0xc0, !PT ;  /* 0x0000ffe010067812 */ /* 0x000fe200078ec0ff */
[----:B------:R-:W-:Y:S01]  /*06b0*/  IMAD.WIDE.U32 R2, R2, 0x10, RZ ;  /* 0x0000001002027825 */ /* 0x000fe200078e00ff */
[----:B------:R-:W-:-:S03]  /*06c0*/  SHF.L.U64.HI R11, R0, 0x5, R11 ;  /* 0x00000005000b7819 */ /* 0x000fc6000001020b */
[----:B------:R-:W-:Y:S01]  /*06d0*/  IMAD R4, R4, 0x20, R9 ;  /* 0x0000002004047824 */ /* 0x000fe200078e0209 */
[----:B------:R-:W-:Y:S01]  /*06e0*/  LOP3.LUT R2, R25, R2, RZ, 0xfc, !PT ;  /* 0x0000000219027212 */ /* 0x000fe200078efcff */
[----:B------:R-:W-:Y:S01]  /*06f0*/  IMAD R21, R6, R21, RZ ;  /* 0x0000001506157224 */ /* 0x000fe200078e02ff */
[----:B------:R-:W-:Y:S01]  /*0700*/  LOP3.LUT R3, R27, R3, RZ, 0xfc, !PT ;  /* 0x000000031b037212 */ /* 0x000fe200078efcff */
[----:B------:R-:W-:Y:S02]  /*0710*/  IMAD.SHL.U32 R5, R4, 0x80, RZ ;  /* 0x0000008004057824 */ /* 0x000fe400078e00ff */
[----:B------:R-:W-:Y:S02]  /*0720*/  IMAD.U32 R6, RZ, RZ, UR20 ;  /* 0x00000014ff067e24 */ /* 0x000fe4000f8e00ff */
[----:B------:R-:W-:-:S03]  /*0730*/  IMAD.WIDE R2, R5, 0x2, R2 ;  /* 0x0000000205027825 */ /* 0x000fc600078e0202 */
[----:B------:R-:W-:Y:S01]  /*0740*/  IADD3 R4, P6, R2, UR4, RZ ;  /* 0x0000000402047c10 */ /* 0x000fe2000ffde0ff */
[----:B------:R-:W2:Y:S03]  /*0750*/  S2UR UR4, SR_CgaCtaId ;  /* 0x00000000000479c3 */ /* 0x000ea60000008800 */
[----:B------:R-:W-:-:S05]  /*0760*/  IADD3.X R5, R3, UR5, RZ, P6, !PT ;  /* 0x0000000503057c10 */ /* 0x000fca000b7fe4ff */
[----:B------:R-:W3:Y:S01]  /*0770*/  LDC.64 R2, c[0x0][0x220] ;  /* 0x00008800ff027b82 */ /* 0x000ee20000000a00 */
[----:B--2---:R-:W-:Y:S01]  /*0780*/  ULEA UR13, UR4, UR13, 0x18 ;  /* 0x0000000d040d7291 */ /* 0x004fe2000f8ec03f */
[----:B---3--:R-:W-:-:S04]  /*0790*/  IMAD.WIDE R2, R21, 0x2, R2 ;  /* 0x0000000215027825 */ /* 0x008fc800078e0202 */
[----:B------:R-:W-:-:S03]  /*07a0*/  IMAD.WIDE.U32 R2, R9, 0x2, R2 ;  /* 0x0000000209027825 */ /* 0x000fc600078e0002 */
[----:B------:R-:W-:-:S04]  /*07b0*/  LEA R12, P6, R23, R2, 0x6 ;  /* 0x00000002170c7211 */ /* 0x000fc800078c30ff */
[CC--:B------:R-:W-:Y:S02]  /*07c0*/  LEA.HI.X R13, R23.reuse, R3.reuse, R6, 0x6, P6 ;  /* 0x00000003170d7211 */ /* 0x0c0fe400030f3406 */
[C---:B------:R-:W-:Y:S02]  /*07d0*/  LEA R28, P6, R0.reuse, R2, 0x6 ;  /* 0x00000002001c7211 */ /* 0x040fe400078c30ff */
[----:B------:R-:W-:Y:S01]  /*07e0*/  SHF.R.S32.HI R2, RZ, 0x1f, R21 ;  /* 0x0000001fff027819 */ /* 0x000fe20000011415 */
[----:B------:R-:W2:Y:S01]  /*07f0*/  @P2 LDG.E.U16 R56, desc[UR14][R12.64] ;  /* 0x0000000e0c382981 */ /* 0x000ea2000c1e1500 */
[----:B------:R-:W-:Y:S01]  /*0800*/  LEA.HI.X R29, R0, R3, R7, 0x6, P6 ;  /* 0x00000003001d7211 */ /* 0x000fe200030f3407 */
[----:B------:R-:W-:Y:S01]  /*0810*/  IMAD.SHL.U32 R3, R23, 0x20, RZ ;  /* 0x0000002017037824 */ /* 0x000fe200078e00ff */
[----:B------:R-:W3:Y:S03]  /*0820*/  LDC.64 R6, c[0x0][0x218] ;  /* 0x00008600ff067b82 */ /* 0x000ee60000000a00 */
[----:B------:R4:W5:Y:S01]  /*0830*/  @P5 LDG.E.U16 R58, desc[UR14][R28.64] ;  /* 0x0000000e1c3a5981 */ /* 0x000962000c1e1500 */
[----:B---3--:R-:W-:-:S04]  /*0840*/  LEA R8, P6, R21, R6, 0x2 ;  /* 0x0000000615087211 */ /* 0x008fc800078c10ff */
[----:B------:R-:W-:Y:S02]  /*0850*/  LEA.HI.X R2, R21, R7, R2, 0x2, P6 ;  /* 0x0000000715027211 */ /* 0x000fe400030f1402 */
[----:B------:R-:W-:Y:S02]  /*0860*/  LEA R8, P6, R9, R8, 0x2 ;  /* 0x0000000809087211 */ /* 0x000fe400078c10ff */
[----:B------:R-:W-:-:S03]  /*0870*/  LOP3.LUT R21, R21, 0x1f, R16, 0xf8, !PT ;  /* 0x0000001f15157812 */ /* 0x000fc600078ef810 */
[----:B------:R-:W-:Y:S01]  /*0880*/  IMAD.X R9, RZ, RZ, R2, P6 ;  /* 0x000000ffff097224 */ /* 0x000fe200030e0602 */
[----:B------:R-:W-:Y:S01]  /*0890*/  LEA R6, P6, R3, R8, 0x2 ;  /* 0x0000000803067211 */ /* 0x000fe200078c10ff */
[----:B------:R-:W-:-:S05]  /*08a0*/  IMAD.U32 R2, RZ, RZ, UR20 ;  /* 0x00000014ff027e24 */ /* 0x000fca000f8e00ff */
[----:B------:R-:W-:-:S04]  /*08b0*/  SHF.L.U64.HI R2, R23, 0x5, R2 ;  /* 0x0000000517027819 */ /* 0x000fc80000010202 */
[----:B------:R-:W-:Y:S01]  /*08c0*/  LEA.HI.X R7, R3, R9, R2, 0x2, P6 ;  /* 0x0000000903077211 */ /* 0x000fe200030f1402 */
[----:B------:R-:W-:-:S05]  /*08d0*/  IMAD.SHL.U32 R3, R0, 0x20, RZ ;  /* 0x0000002000037824 */ /* 0x000fca00078e00ff */
[----:B------:R-:W-:-:S04]  /*08e0*/  LEA R2, P6, R3, R8, 0x2 ;  /* 0x0000000803027211 */ /* 0x000fc800078c10ff */
[----:B------:R-:W-:Y:S01]  /*08f0*/  LEA.HI.X R3, R3, R9, R11, 0x2, P6 ;  /* 0x0000000903037211 */ /* 0x000fe200030f140b */
[----:B------:R-:W-:-:S04]  /*0900*/  IMAD.SHL.U32 R11, R21, 0x80, RZ ;  /* 0x00000080150b7824 */ /* 0x000fc800078e00ff */
[----:B-1----:R-:W-:-:S04]  /*0910*/  IMAD.WIDE R14, R11, 0x2, R14 ;  /* 0x000000020b0e7825 */ /* 0x002fc800078e020e */
[----:B------:R-:W-:Y:S01]  /*0920*/  IMAD.U32 R11, RZ, RZ, UR20 ;  /* 0x00000014ff0b7e24 */ /* 0x000fe2000f8e00ff */
[----:B------:R-:W-:-:S04]  /*0930*/  LEA R16, P6, R10, R14, 0xd ;  /* 0x0000000e0a107211 */ /* 0x000fc800078c68ff */
[----:B------:R-:W-:Y:S02]  /*0940*/  LEA.HI.X R17, R10, R15, R11, 0xd, P6 ;  /* 0x0000000f0a117211 */ /* 0x000fe400030f6c0b */
[----:B------:R-:W-:Y:S02]  /*0950*/  IADD3 R14, P6, R14, R25, RZ ;  /* 0x000000190e0e7210 */ /* 0x000fe40007fde0ff */
[----:B------:R-:W-:-:S03]  /*0960*/  LOP3.LUT R25, R20, 0x18, RZ, 0xc0, !PT ;  /* 0x0000001814197812 */ /* 0x000fc600078ec0ff */
[----:B------:R-:W-:Y:S01]  /*0970*/  IMAD.X R15, R15, 0x1, R27, P6 ;  /* 0x000000010f0f7824 */ /* 0x000fe200030e061b */
[----:B------:R-:W-:Y:S01]  /*0980*/  IADD3 R10, P6, R4, 0x40000, RZ ;  /* 0x00040000040a7810 */ /* 0x000fe20007fde0ff */
[----:B------:R-:W-:-:S04]  /*0990*/  IMAD R26, R25, 0x9, RZ ;  /* 0x00000009191a7824 */ /* 0x000fc800078e02ff */
[----:B------:R-:W-:Y:S01]  /*09a0*/  IMAD.X R11, RZ, RZ, R5, P6 ;  /* 0x000000ffff0b7224 */ /* 0x000fe200030e0605 */
[----:B------:R-:W-:Y:S01]  /*09b0*/  ISETP.NE.AND P6, PT, R24, RZ, PT ;  /* 0x000000ff1800720c */ /* 0x000fe20003fc5270 */
[----:B------:R-:W-:-:S05]  /*09c0*/  IMAD.SHL.U32 R24, R20, 0x8, RZ ;  /* 0x0000000814187824 */ /* 0x000fca00078e00ff */
[----:B------:R-:W-:Y:S02]  /*09d0*/  LOP3.LUT R25, R24, 0x38, RZ, 0xc0, !PT ;  /* 0x0000003818197812 */ /* 0x000fe400078ec0ff */
[C-C-:B------:R-:W-:Y:S02]  /*09e0*/  LOP3.LUT R27, R26.reuse, 0x38, R24.reuse, 0x78, !PT ;  /* 0x000000381a1b7812 */ /* 0x140fe400078e7818 */
[----:B------:R-:W-:Y:S02]  /*09f0*/  LOP3.LUT R31, R26, 0x400, R25, 0x1e, !PT ;  /* 0x000004001a1f7812 */ /* 0x000fe400078e1e19 */
[----:B------:R-:W-:Y:S02]  /*0a00*/  LOP3.LUT R25, R24, 0x18, RZ, 0xc0, !PT ;  /* 0x0000001818197812 */ /* 0x000fe400078ec0ff */
[--C-:B------:R-:W-:Y:S02]  /*0a10*/  LOP3.LUT R27, R27, 0x300, R24.reuse, 0xf8, !PT ;  /* 0x000003001b1b7812 */ /* 0x100fe400078ef818 */
[----:B------:R-:W-:Y:S01]  /*0a20*/  LOP3.LUT R31, R31, 0x300, R24, 0xf8, !PT ;  /* 0x000003001f1f7812 */ /* 0x000fe200078ef818 */
[----:B------:R-:W-:Y:S01]  /*0a30*/  IMAD.WIDE.U32 R14, R25, 0x2, R14 ;  /* 0x00000002190e7825 */ /* 0x000fe200078e000e */
[----:B------:R-:W-:-:S02]  /*0a40*/  LEA R75, R27, UR13, 0x1 ;  /* 0x0000000d1b4b7c11 */ /* 0x000fc4000f8e08ff */
[----:B------:R-:W-:Y:S01]  /*0a50*/  LEA R77, R31, UR13, 0x1 ;  /* 0x0000000d1f4d7c11 */ /* 0x000fe2000f8e08ff */
[----:B------:R-:W-:Y:S02]  /*0a60*/  IMAD.WIDE.U32 R16, R25, 0x2, R16 ;  /* 0x0000000219107825 */ /* 0x000fe400078e0010 */
[----:B------:R-:W-:Y:S01]  /*0a70*/  @!PT LDS RZ, [RZ] ;  /* 0x00000000fffff984 */ /* 0x000fe20000000800 */
[----:B------:R-:W-:Y:S01]  /*0a80*/  @!PT LDS RZ, [RZ] ;  /* 0x00000000fffff984 */ /* 0x000fe20000000800 */
[----:B------:R-:W-:Y:S01]  /*0a90*/  @!PT LDS RZ, [RZ] ;  /* 0x00000000fffff984 */ /* 0x000fe20000000800 */
[----:B------:R-:W-:Y:S04]  /*0aa0*/  LDGSTS.E.BYPASS.128 [R75], desc[UR14][R14.64], P4 ;  /* 0x000000000e4b7fae */ /* 0x000fe8000a101c4e */
[----:B------:R-:W-:Y:S04]  /*0ab0*/  LDGSTS.E.BYPASS.128 [R77], desc[UR14][R16.64], P3 ;  /* 0x00000000104d7fae */ /* 0x000fe80009901c4e */
[----:B------:R-:W0:Y:S01]  /*0ac0*/  LDGDEPBAR ;  /* 0x00000000000079af */ /* 0x000e220000000000 */
[----:B------:R-:W-:Y:S06]  /*0ad0*/  BAR.SYNC.DEFER_BLOCKING 0x0 ;  /* 0x0000000000007b1d */ /* 0x000fec0000010000 */
[----:B------:R-:W-:Y:S01]  /*0ae0*/  @!PT LDS RZ, [RZ] ;  /* 0x00000000fffff984 */ /* 0x000fe20000000800 */
[----:B------:R-:W-:Y:S01]  /*0af0*/  @!PT LDS RZ, [RZ] ;  /* 0x00000000fffff984 */ /* 0x000fe20000000800 */
[----:B------:R-:W-:Y:S01]  /*0b00*/  @!PT LDS RZ, [RZ] ;  /* 0x00000000fffff984 */ /* 0x000fe20000000800 */
[----:B------:R1:W-:Y:S04]  /*0b10*/  LDGSTS.E.BYPASS.128 [R75+0x1000], desc[UR14][R14.64+0x40], P4 ;  /* 0x010000400e4b7fae */ /* 0x0003e8000a101c4e */
[----:B------:R3:W-:Y:S04]  /*0b20*/  LDGSTS.E.BYPASS.128 [R77+0x1000], desc[UR14][R16.64+0x40], P3 ;  /* 0x01000040104d7fae */ /* 0x0007e80009901c4e */
[----:B------:R-:W0:Y:S01]  /*0b30*/  LDGDEPBAR ;  /* 0x00000000000079af */ /* 0x000e220000000000 */
[----:B------:R-:W-:-:S04]  /*0b40*/  USHF.R.U32.HI UR4, URZ, 0x4, UR13 ;  /* 0x000000043f047899 */ /* 0x000fc8000801160d */
[----:B------:R-:W-:Y:S01]  /*0b50*/  USGXT.U32 UR4, UR4, 0xe ;  /* 0x0000000e0404789a */ /* 0x000fe20008000000 */
[----:B------:R-:W-:-:S04]  /*0b60*/  DEPBAR.LE SB0, 0x1 ;  /* 0x000080400000791a */ /* 0x000fc80000000000 */
[----:B------:R-:W-:Y:S01]  /*0b70*/  BAR.SYNC.DEFER_BLOCKING 0x0 ;  /* 0x0000000000007b1d */ /* 0x000fe20000010000 */
[----:B------:R-:W-:-:S05]  /*0b80*/  ULOP3.LUT UR4, UR4, 0x1000000, URZ, 0xfc, !UPT ;  /* 0x0100000004047892 */ /* 0x000fca000f8efc3f */
[----:B------:R-:W-:Y:S02]  /*0b90*/  UMOV UR5, 0x80000020 ;  /* 0x8000002000057882 */ /* 0x000fe40000000000 */
[----:B------:R-:W-:Y:S01]  /*0ba0*/  UMOV UR6, UR4 ;  /* 0x0000000400067c82 */ /* 0x000fe20008000000 */
[----:B------:R-:W-:Y:S01]  /*0bb0*/  UMOV UR7, UR5 ;  /* 0x0000000500077c82 */ /* 0x000fe20008000000 */
[----:B----4-:R-:W-:-:S06]  /*0bc0*/  WARPGROUP.ARRIVE ;  /* 0x00000000000079c5 */ /* 0x010fcc0000000000 */
[----:B------:R-:W-:Y:S01]  /*0bd0*/  HGMMA.64x64x16.F32.BF16 R24, gdesc[UR4], RZ, !UPT ;  /* 0x00e00000041879f0 */ /* 0x000fe2000c7018ff */
[----:B------:R-:W-:-:S04]  /*0be0*/  UIADD3 UR6, UR13, 0x20, URZ ;  /* 0x000000200d067890 */ /* 0x000fc8000fffe03f */
[----:B------:R-:W-:-:S04]  /*0bf0*/  USHF.R.U32.HI UR6, URZ, 0x4, UR6 ;  /* 0x000000043f067899 */ /* 0x000fc80008011606 */
[----:B------:R-:W-:-:S04]  /*0c00*/  USGXT.U32 UR6, UR6, 0xe ;  /* 0x0000000e0606789a */ /* 0x000fc80008000000 */
[----:B------:R-:W-:Y:S01]  /*0c10*/  ULOP3.LUT UR8, UR6, 0x1000000, URZ, 0xfc, !UPT ;  /* 0x0100000006087892 */ /* 0x000fe2000f8efc3f */
[----:B------:R-:W-:Y:S02]  /*0c20*/  UMOV UR9, 0x80000020 ;  /* 0x8000002000097882 */ /* 0x000fe40000000000 */
[----:B------:R-:W-:-:S04]  /*0c30*/  UMOV UR11, UR9 ;  /* 0x00000009000b7c82 */ /* 0x000fc80008000000 */
[----:B------:R-:W-:Y:S02]  /*0c40*/  UMOV UR10, UR8 ;  /* 0x00000008000a7c82 */ /* 0x000fe40008000000 */
[----:B------:R-:W-:Y:S03]  /*0c50*/  HGMMA.64x64x16.F32.BF16 R24, gdesc[UR8], R24, gsb0 ;  /* 0x00e00000081879f0 */ /* 0x000fe60008001818 */
[----:B------:R-:W-:Y:S02]  /*0c60*/  WARPGROUP.DEPBAR.LE gsb0, 0x1 ;  /* 0x00008000000079c5 */ /* 0x000fe40000010100 */
[----:B------:R-:W-:Y:S06]  /*0c70*/  BAR.SYNC.DEFER_BLOCKING 0x0 ;  /* 0x0000000000007b1d */ /* 0x000fec0000010000 */
[----:B------:R-:W-:Y:S01]  /*0c80*/  @!PT LDS RZ, [RZ] ;  /* 0x00000000fffff984 */ /* 0x000fe20000000800 */
[----:B------:R-:W-:Y:S01]  /*0c90*/  @!PT LDS RZ, [RZ] ;  /* 0x00000000fffff984 */ /* 0x000fe20000000800 */
[----:B------:R-:W-:Y:S01]  /*0ca0*/  @!PT LDS RZ, [RZ] ;  /* 0x00000000fffff984 */ /* 0x000fe20000000800 */
[----:B------:R-:W-:Y:S04]  /*0cb0*/  LDGSTS.E.BYPASS.128 [R75+0x2000], desc[UR14][R4.64+0x80], P4 ;  /* 0x02000080044b7fae */ /* 0x000fe8000a101c4e */
[----:B------:R-:W-:Y:S04]  /*0cc0*/  LDGSTS.E.BYPASS.128 [R77+0x2000], desc[UR14][R10.64+0x80], P3 ;  /* 0x020000800a4d7fae */ /* 0x000fe80009901c4e */
[----:B------:R-:W0:Y:S01]  /*0cd0*/  LDGDEPBAR ;  /* 0x00000000000079af */ /* 0x000e220000000000 */
[----:B------:R-:W-:-:S04]  /*0ce0*/  UIADD3 UR6, UR13, 0x1000, URZ ;  /* 0x000010000d067890 */ /* 0x000fc8000fffe03f */
[----:B------:R-:W-:Y:S01]  /*0cf0*/  USHF.R.U32.HI UR6, URZ, 0x4, UR6 ;  /* 0x000000043f067899 */ /* 0x000fe20008011606 */
[----:B------:R-:W-:-:S04]  /*0d00*/  DEPBAR.LE SB0, 0x1 ;  /* 0x000080400000791a */ /* 0x000fc80000000000 */
[----:B------:R-:W-:Y:S01]  /*0d10*/  BAR.SYNC.DEFER_BLOCKING 0x0 ;  /* 0x0000000000007b1d */ /* 0x000fe20000010000 */
[----:B------:R-:W-:-:S04]  /*0d20*/  USGXT.U32 UR6, UR6, 0xe ;  /* 0x0000000e0606789a */ /* 0x000fc80008000000 */
[----:B------:R-:W-:Y:S01]  /*0d30*/  ULOP3.LUT UR16, UR6, 0x1000000, URZ, 0xfc, !UPT ;  /* 0x0100000006107892 */ /* 0x000fe2000f8efc3f */
[----:B------:R-:W-:Y:S02]  /*0d40*/  UMOV UR17, 0x80000020 ;  /* 0x8000002000117882 */ /* 0x000fe40000000000 */
[----:B------:R-:W-:-:S04]  /*0d50*/  UMOV UR19, UR17 ;  /* 0x0000001100137c82 */ /* 0x000fc80008000000 */
[----:B------:R-:W-:Y:S01]  /*0d60*/  UMOV UR18, UR16 ;  /* 0x0000001000127c82 */ /* 0x000fe20008000000 */
[----:B------:R-:W-:-:S06]  /*0d70*/  WARPGROUP.ARRIVE ;  /* 0x00000000000079c5 */ /* 0x000fcc0000000000 */
[----:B------:R-:W-:Y:S01]  /*0d80*/  HGMMA.64x64x16.F32.BF16 R24, gdesc[UR16], R24 ;  /* 0x00e00000101879f0 */ /* 0x000fe20008701818 */
[----:B------:R-:W-:-:S04]  /*0d90*/  UIADD3 UR6, UR13, 0x1020, URZ ;  /* 0x000010200d067890 */ /* 0x000fc8000fffe03f */
[----:B------:R-:W-:-:S04]  /*0da0*/  USHF.R.U32.HI UR6, URZ, 0x4, UR6 ;  /* 0x000000043f067899 */ /* 0x000fc80008011606 */
[----:B------:R-:W-:-:S04]  /*0db0*/  USGXT.U32 UR6, UR6, 0xe ;  /* 0x0000000e0606789a */ /* 0x000fc80008000000 */
[----:B------:R-:W-:Y:S01]  /*0dc0*/  ULOP3.LUT UR16, UR6, 0x1000000, URZ, 0xfc, !UPT ;  /* 0x0100000006107892 */ /* 0x000fe2000f8efc3f */
[----:B------:R-:W-:Y:S02]  /*0dd0*/  UMOV UR17, 0x80000020 ;  /* 0x8000002000117882 */ /* 0x000fe40000000000 */
[----:B------:R-:W-:-:S04]  /*0de0*/  UMOV UR19, UR17 ;  /* 0x0000001100137c82 */ /* 0x000fc80008000000 */
[----:B------:R-:W-:Y:S02]  /*0df0*/  UMOV UR18, UR16 ;  /* 0x0000001000127c82 */ /* 0x000fe40008000000 */
[----:B------:R-:W-:Y:S01]  /*0e00*/  HGMMA.64x64x16.F32.BF16 R24, gdesc[UR16], R24, gsb0 ;  /* 0x00e00000101879f0 */ /* 0x000fe20008001818 */
[----:B------:R-:W-:-:S04]  /*0e10*/  UIADD3 UR6, UR13, 0x2000, URZ ;  /* 0x000020000d067890 */ /* 0x000fc8000fffe03f */
[----:B------:R-:W-:Y:S01]  /*0e20*/  USHF.R.U32.HI UR6, URZ, 0x4, UR6 ;  /* 0x000000043f067899 */ /* 0x000fe20008011606 */
[----:B------:R-:W-:Y:S02]  /*0e30*/  WARPGROUP.DEPBAR.LE gsb0, 0x1 ;  /* 0x00008000000079c5 */ /* 0x000fe40000010100 */
[----:B------:R-:W-:Y:S06]  /*0e40*/  BAR.SYNC.DEFER_BLOCKING 0x0 ;  /* 0x0000000000007b1d */ /* 0x000fec0000010000 */
[----:B------:R-:W-:Y:S01]  /*0e50*/  @!PT LDS RZ, [RZ] ;  /* 0x00000000fffff984 */ /* 0x000fe20000000800 */
[----:B------:R-:W-:Y:S01]  /*0e60*/  @!PT LDS RZ, [RZ] ;  /* 0x00000000fffff984 */ /* 0x000fe20000000800 */
[----:B------:R-:W-:Y:S01]  /*0e70*/  @!PT LDS RZ, [RZ] ;  /* 0x00000000fffff984 */ /* 0x000fe20000000800 */
[----:B------:R-:W-:Y:S04]  /*0e80*/  LDGSTS.E.BYPASS.128 [R75], desc[UR14][R4.64+0xc0], P4 ;  /* 0x000000c0044b7fae */ /* 0x000fe8000a101c4e */
[----:B------:R-:W-:Y:S04]  /*0e90*/  LDGSTS.E.BYPASS.128 [R77], desc[UR14][R10.64+0xc0], P3 ;  /* 0x000000c00a4d7fae */ /* 0x000fe80009901c4e */
[----:B------:R-:W0:Y:S01]  /*0ea0*/  LDGDEPBAR ;  /* 0x00000000000079af */ /* 0x000e220000000000 */
[----:B------:R-:W-:Y:S01]  /*0eb0*/  USGXT.U32 UR6, UR6, 0xe ;  /* 0x0000000e0606789a */ /* 0x000fe20008000000 */
[----:B------:R-:W-:-:S04]  /*0ec0*/  DEPBAR.LE SB0, 0x1 ;  /* 0x000080400000791a */ /* 0x000fc80000000000 */
[----:B------:R-:W-:Y:S01]  /*0ed0*/  BAR.SYNC.DEFER_BLOCKING 0x0 ;  /* 0x0000000000007b1d */ /* 0x000fe20000010000 */
[----:B------:R-:W-:-:S05]  /*0ee0*/  ULOP3.LUT UR16, UR6, 0x1000000, URZ, 0xfc, !UPT ;  /* 0x0100000006107892 */ /* 0x000fca000f8efc3f */
[----:B------:R-:W-:Y:S02]  /*0ef0*/  UMOV UR17, 0x80000020 ;  /* 0x8000002000117882 */ /* 0x000fe40000000000 */
[----:B------:R-:W-:Y:S01]  /*0f00*/  UMOV UR18, UR16 ;  /* 0x0000001000127c82 */ /* 0x000fe20008000000 */
        /* <DEDUP_REMOVED lines=16> */
[----:B------:R-:W-:Y:S04]  /*1010*/  LDGSTS.E.BYPASS.128 [R75+0x1000], desc[UR14][R4.64+0x100], !PT ;  /* 0x01000100044b7fae */ /* 0x000fe8000f901c4e */
[----:B------:R-:W-:Y:S04]  /*1020*/  LDGSTS.E.BYPASS.128 [R77+0x1000], desc[UR14][R10.64+0x100], !PT ;  /* 0x010001000a4d7fae */ /* 0x000fe8000f901c4e */
[----:B------:R-:W0:Y:S01]  /*1030*/  LDGDEPBAR ;  /* 0x00000000000079af */ /* 0x000e220000000000 */
[----:B------:R-:W-:-:S04]  /*1040*/  DEPBAR.LE SB0, 0x1 ;  /* 0x000080400000791a */ /* 0x000fc80000000000 */
[----:B------:R-:W-:Y:S06]  /*1050*/  BAR.SYNC.DEFER_BLOCKING 0x0 ;  /* 0x0000000000007b1d */ /* 0x000fec0000010000 */
[----:B------:R-:W-:Y:S01]  /*1060*/  UMOV UR6, UR4 ;  /* 0x0000000400067c82 */ /* 0x000fe20008000000 */
[----:B------:R-:W-:Y:S01]  /*1070*/  UMOV UR7, UR5 ;  /* 0x0000000500077c82 */ /* 0x000fe20008000000 */
[----:B------:R-:W-:-:S06]  /*1080*/  WARPGROUP.ARRIVE ;  /* 0x00000000000079c5 */ /* 0x000fcc0000000000 */
[----:B------:R-:W-:Y:S01]  /*1090*/  HGMMA.64x64x16.F32.BF16 R24, gdesc[UR4], R24 ;  /* 0x00e00000041879f0 */ /* 0x000fe20008701818 */
[----:B------:R-:W-:Y:S01]  /*10a0*/  UMOV UR10, UR8 ;  /* 0x00000008000a7c82 */ /* 0x000fe20008000000 */
[----:B------:R-:W-:Y:S01]  /*10b0*/  UMOV UR11, UR9 ;  /* 0x00000009000b7c82 */ /* 0x000fe20008000000 */
[----:B------:R-:W-:Y:S01]  /*10c0*/  IMAD.MOV.U32 R60, RZ, RZ, RZ ;  /* 0x000000ffff3c7224 */ /* 0x000fe200078e00ff */
[----:B------:R-:W-:Y:S01]  /*10d0*/  ULDC UR5, c[0x0][0x230] ;  /* 0x00008c0000057ab9 */ /* 0x000fe20000000800 */
[----:B------:R-:W-:Y:S02]  /*10e0*/  IMAD.U32 R12, RZ, RZ, UR20 ;  /* 0x00000014ff0c7e24 */ /* 0x000fe4000f8e00ff */
[----:B------:R-:W-:Y:S01]  /*10f0*/  IMAD.MOV.U32 R79, RZ, RZ, RZ ;  /* 0x000000ffff4f7224 */ /* 0x000fe200078e00ff */
[----:B-1----:R-:W-:Y:S01]  /*1100*/  LOP3.LUT R15, R22, UR12, RZ, 0xfc, !PT ;  /* 0x0000000c160f7c12 */ /* 0x002fe2000f8efcff */
[----:B---3--:R-:W-:Y:S01]  /*1110*/  IMAD.U32 R17, RZ, RZ, UR12 ;  /* 0x0000000cff117e24 */ /* 0x008fe2000f8e00ff */
[----:B------:R-:W-:Y:S01]  /*1120*/  ULDC UR4, c[0x0][0x230] ;  /* 0x00008c0000047ab9 */ /* 0x000fe20000000800 */
[----:B------:R-:W-:Y:S03]  /*1130*/  HGMMA.64x64x16.F32.BF16 R24, gdesc[UR8], R24, gsb0 ;  /* 0x00e00000081879f0 */ /* 0x000fe60008001818 */
[----:B------:R-:W-:-:S02]  /*1140*/  WARPGROUP.DEPBAR.LE gsb0, 0x1 ;  /* 0x00008000000079c5 */ /* 0x000fc40000010100 */
[----:B------:R-:W-:Y:S06]  /*1150*/  BAR.SYNC.DEFER_BLOCKING 0x0 ;  /* 0x0000000000007b1d */ /* 0x000fec0000010000 */
[----:B------:R-:W-:Y:S01]  /*1160*/  @!PT LDS RZ, [RZ] ;  /* 0x00000000fffff984 */ /* 0x000fe20000000800 */
[----:B------:R-:W-:Y:S01]  /*1170*/  @!PT LDS RZ, [RZ] ;  /* 0x00000000fffff984 */ /* 0x000fe20000000800 */
[----:B------:R-:W-:Y:S01]  /*1180*/  @!PT LDS RZ, [RZ] ;  /* 0x00000000fffff984 */ /* 0x000fe20000000800 */
[----:B------:R-:W-:Y:S04]  /*1190*/  LDGSTS.E.BYPASS.128 [R75+0x2000], desc[UR14][R4.64+0x140], !PT ;  /* 0x02000140044b7fae */ /* 0x000fe8000f901c4e */
[----:B------:R1:W-:Y:S04]  /*11a0*/  LDGSTS.E.BYPASS.128 [R77+0x2000], desc[UR14][R10.64+0x140], !PT ;  /* 0x020001400a4d7fae */ /* 0x0003e8000f901c4e */
[----:B------:R-:W0:Y:S01]  /*11b0*/  LDGDEPBAR ;  /* 0x00000000000079af */ /* 0x000e220000000000 */
[----:B------:R-:W-:-:S02]  /*11c0*/  WARPGROUP.DEPBAR.LE gsb0, 0x0 ;  /* 0x00008000000079c5 */ /* 0x000fc40000010000 */
[----:B------:R-:W-:-:S04]  /*11d0*/  DEPBAR.LE SB0, 0x0 ;  /* 0x000080000000791a */ /* 0x000fc80000000000 */
[----:B------:R-:W-:Y:S01]  /*11e0*/  BAR.SYNC.DEFER_BLOCKING 0x0 ;  /* 0x0000000000007b1d */ /* 0x000fe20000010000 */
[----:B-1----:R-:W-:Y:S01]  /*11f0*/  IMAD.U32 R11, RZ, RZ, UR20 ;  /* 0x00000014ff0b7e24 */ /* 0x002fe2000f8e00ff */
[----:B------:R-:W-:Y:S01]  /*1200*/  CS2R R52, SRZ ;  /* 0x0000000000347805 */ /* 0x000fe2000001ff00 */
[----:B------:R-:W-:-:S03]  /*1210*/  IMAD.MOV.U32 R75, RZ, RZ, RZ ;  /* 0x000000ffff4b7224 */ /* 0x000fc600078e00ff */
[----:B------:R-:W3:Y:S01]  /*1220*/  @P2 LDG.E R60, desc[UR14][R6.64] ;  /* 0x0000000e063c2981 */ /* 0x000ee2000c1e1900 */
[----:B------:R-:W-:-:S03]  /*1230*/  LEA R4, P2, R57, R8, 0x7 ;  /* 0x0000000839047211 */ /* 0x000fc600078438ff */
[----:B------:R1:W4:Y:S01]  /*1240*/  @P5 LDG.E R52, desc[UR14][R2.64] ;  /* 0x0000000e02345981 */ /* 0x000322000c1e1900 */
[----:B------:R-:W-:-:S05]  /*1250*/  LEA.HI.X R5, R57, R9, R12, 0x7, P2 ;  /* 0x0000000939057211 */ /* 0x000fca00010f3c0c */
[----:B------:R2:W3:Y:S01]  /*1260*/  @P1 LDG.E R79, desc[UR14][R4.64] ;  /* 0x0000000e044f1981 */ /* 0x0004e2000c1e1900 */
[----:B------:R-:W-:-:S04]  /*1270*/  LEA R10, P1, R63, R8, 0x7 ;  /* 0x000000083f0a7211 */ /* 0x000fc800078238ff */
[----:B------:R-:W-:Y:S01]  /*1280*/  LEA.HI.X R11, R63, R9, R11, 0x7, P1 ;  /* 0x000000093f0b7211 */ /* 0x000fe200008f3c0b */
[----:B-1----:R-:W-:-:S04]  /*1290*/  IMAD.U32 R3, RZ, RZ, UR20 ;  /* 0x00000014ff037e24 */ /* 0x002fc8000f8e00ff */
[----:B------:R1:W3:Y:S01]  /*12a0*/  @P0 LDG.E R75, desc[UR14][R10.64] ;  /* 0x0000000e0a4b0981 */ /* 0x0002e2000c1e1900 */
[-C--:B------:R-:W-:Y:S01]  /*12b0*/  LEA R2, P0, R71, R8.reuse, 0x7 ;  /* 0x0000000847027211 */ /* 0x080fe200078038ff */
[----:B--2---:R-:W-:Y:S01]  /*12c0*/  IMAD.U32 R5, RZ, RZ, UR20 ;  /* 0x00000014ff057e24 */ /* 0x004fe2000f8e00ff */
[-C--:B------:R-:W-:Y:S01]  /*12d0*/  LEA R4, P1, R67, R8.reuse, 0x7 ;  /* 0x0000000843047211 */ /* 0x080fe200078238ff */
[----:B------:R-:W-:Y:S01]  /*12e0*/  IMAD.U32 R6, RZ, RZ, UR20 ;  /* 0x00000014ff067e24 */ /* 0x000fe2000f8e00ff */
[-C--:B------:R-:W-:Y:S01]  /*12f0*/  LEA.HI.X R3, R71, R9.reuse, R3, 0x7, P0 ;  /* 0x0000000947037211 */ /* 0x080fe200000f3c03 */
[----:B------:R-:W-:Y:S01]  /*1300*/  IMAD.U32 R7, RZ, RZ, UR20 ;  /* 0x00000014ff077e24 */ /* 0x000fe2000f8e00ff */
[----:B------:R-:W-:Y:S02]  /*1310*/  LEA.HI.X R5, R67, R9, R5, 0x7, P1 ;  /* 0x0000000943057211 */ /* 0x000fe400008f3c05 */
[-C--:B-1----:R-:W-:Y:S01]  /*1320*/  LEA R10, P0, R69, R8.reuse, 0x7 ;  /* 0x00000008450a7211 */ /* 0x082fe200078038ff */
[----:B------:R1:W2:Y:S01]  /*1330*/  @P6 LDG.E R53, desc[UR14][R2.64] ;  /* 0x0000000e02356981 */ /* 0x0002a2000c1e1900 */
[----:B------:R-:W-:-:S02]  /*1340*/  LEA R12, P1, R65, R8, 0x7 ;  /* 0x00000008410c7211 */ /* 0x000fc400078238ff */
[-C--:B------:R-:W-:Y:S02]  /*1350*/  LEA.HI.X R11, R69, R9.reuse, R6, 0x7, P0 ;  /* 0x00000009450b7211 */ /* 0x080fe400000f3c06 */
[----:B------:R-:W-:Y:S01]  /*1360*/  LOP3.LUT R17, R17, 0x1, R22, 0xfe, !PT ;  /* 0x0000000111117812 */ /* 0x000fe200078efe16 */
[----:B-1----:R-:W-:Y:S01]  /*1370*/  IMAD.U32 R3, RZ, RZ, UR20 ;  /* 0x00000014ff037e24 */ /* 0x002fe2000f8e00ff */
[-C--:B------:R-:W-:Y:S02]  /*1380*/  LEA R2, P0, R59, R8.reuse, 0x7 ;  /* 0x000000083b027211 */ /* 0x080fe400078038ff */
[-C--:B------:R-:W-:Y:S01]  /*1390*/  LEA.HI.X R13, R65, R9.reuse, R7, 0x7, P1 ;  /* 0x00000009410d7211 */ /* 0x080fe200008f3c07 */
[----:B------:R-:W-:Y:S01]  /*13a0*/  IMAD.U32 R7, RZ, RZ, UR20 ;  /* 0x00000014ff077e24 */ /* 0x000fe2000f8e00ff */
[----:B------:R-:W-:Y:S01]  /*13b0*/  LEA.HI.X R3, R59, R9, R3, 0x7, P0 ;  /* 0x000000093b037211 */ /* 0x000fe200000f3c03 */
[----:B------:R-:W-:Y:S01]  /*13c0*/  IMAD.U32 R14, RZ, RZ, UR12 ;  /* 0x0000000cff0e7e24 */ /* 0x000fe2000f8e00ff */
[----:B------:R-:W-:-:S02]  /*13d0*/  LEA R6, P0, R61, R8, 0x7 ;  /* 0x000000083d067211 */ /* 0x000fc400078038ff */
[----:B------:R-:W-:Y:S02]  /*13e0*/  ISETP.GE.AND P2, PT, R17, UR5, PT ;  /* 0x0000000511007c0c */ /* 0x000fe4000bf46270 */
[----:B------:R-:W-:Y:S02]  /*13f0*/  LEA.HI.X R7, R61, R9, R7, 0x7, P0 ;  /* 0x000000093d077211 */ /* 0x000fe400000f3c07 */
[----:B------:R-:W-:Y:S01]  /*1400*/  ISETP.GT.AND P0, PT, R14, -0x1, !P2 ;  /* 0xffffffff0e00780c */ /* 0x000fe20005704270 */
[----:B------:R-:W-:Y:S02]  /*1410*/  IMAD.MOV.U32 R77, RZ, RZ, RZ ;  /* 0x000000ffff4d7224 */ /* 0x000fe400078e00ff */
[----:B------:R-:W-:Y:S01]  /*1420*/  IMAD.WIDE R16, R17, 0x80, R8 ;  /* 0x0000008011107825 */ /* 0x000fe200078e0208 */
[----:B------:R-:W-:-:S03]  /*1430*/  ISETP.GE.AND P5, PT, R15, UR5, PT ;  /* 0x000000050f007c0c */ /* 0x000fc6000bfa6270 */
[----:B------:R-:W-:-:S06]  /*1440*/  IMAD.U32 R14, RZ, RZ, UR12 ;  /* 0x0000000cff0e7e24 */ /* 0x000fcc000f8e00ff */
[----:B------:R1:W2:Y:S01]  /*1450*/  @P0 LDG.E R77, desc[UR14][R16.64] ;  /* 0x0000000e104d0981 */ /* 0x0002a2000c1e1900 */
[----:B------:R-:W-:Y:S01]  /*1460*/  ISETP.GT.AND P0, PT, R14, -0x1, !P5 ;  /* 0xffffffff0e00780c */ /* 0x000fe20006f04270 */
[----:B------:R-:W-:Y:S02]  /*1470*/  IMAD.MOV.U32 R81, RZ, RZ, RZ ;  /* 0x000000ffff517224 */ /* 0x000fe400078e00ff */
[----:B------:R-:W-:-:S10]  /*1480*/  IMAD.WIDE R14, R15, 0x80, R8 ;  /* 0x000000800f0e7825 */ /* 0x000fd400078e0208 */
[----:B------:R1:W3:Y:S01]  /*1490*/  @P0 LDG.E R81, desc[UR14][R14.64] ;  /* 0x0000000e0e510981 */ /* 0x0002e2000c1e1900 */
[----:B------:R-:W-:Y:S02]  /*14a0*/  IMAD.U32 R85, RZ, RZ, UR12 ;  /* 0x0000000cff557e24 */ /* 0x000fe4000f8e00ff */
[----:B------:R-:W-:-:S03]  /*14b0*/  IMAD.U32 R64, RZ, RZ, UR12 ;  /* 0x0000000cff407e24 */ /* 0x000fc6000f8e00ff */
[----:B------:R-:W-:-:S04]  /*14c0*/  LOP3.LUT R85, R85, 0x18, R22, 0xfe, !PT ;  /* 0x0000001855557812 */ /* 0x000fc800078efe16 */
[C---:B------:R-:W-:Y:S01]  /*14d0*/  ISETP.GE.AND P1, PT, R85.reuse, UR5, PT ;  /* 0x0000000555007c0c */ /* 0x040fe2000bf26270 */
[----:B-1----:R-:W-:-:S03]  /*14e0*/  IMAD.WIDE R16, R85, 0x80, R8 ;  /* 0x0000008055107825 */ /* 0x002fc600078e0208 */
[----:B------:R-:W-:Y:S01]  /*14f0*/  ISETP.GT.AND P0, PT, R64, -0x1, !P1 ;  /* 0xffffffff4000780c */ /* 0x000fe20004f04270 */
[----:B------:R-:W-:Y:S02]  /*1500*/  IMAD.U32 R85, RZ, RZ, UR12 ;  /* 0x0000000cff557e24 */ /* 0x000fe4000f8e00ff */
[----:B------:R-:W-:-:S03]  /*1510*/  IMAD.MOV.U32 R83, RZ, RZ, RZ ;  /* 0x000000ffff537224 */ /* 0x000fc600078e00ff */
[----:B------:R-:W-:Y:S01]  /*1520*/  LOP3.LUT R85, R85, 0x11, R22, 0xfe, !PT ;  /* 0x0000001155557812 */ /* 0x000fe200078efe16 */
[----:B------:R-:W-:-:S03]  /*1530*/  IMAD.U32 R14, RZ, RZ, UR12 ;  /* 0x0000000cff0e7e24 */ /* 0x000fc6000f8e00ff */
[----:B------:R-:W-:Y:S01]  /*1540*/  ISETP.GE.AND P3, PT, R85, UR5, PT ;  /* 0x0000000555007c0c */ /* 0x000fe2000bf66270 */
[----:B------:R-:W-:Y:S02]  /*1550*/  IMAD.U32 R91, RZ, RZ, UR12 ;  /* 0x0000000cff5b7e24 */ /* 0x000fe4000f8e00ff */
[----:B------:R1:W2:Y:S01]  /*1560*/  @P0 LDG.E R83, desc[UR14][R16.64] ;  /* 0x0000000e10530981 */ /* 0x0002a2000c1e1900 */
[----:B------:R-:W-:Y:S01]  /*1570*/  ISETP.GT.AND P0, PT, R14, -0x1, !P3 ;  /* 0xffffffff0e00780c */ /* 0x000fe20005f04270 */
[----:B------:R-:W-:Y:S01]  /*1580*/  IMAD.MOV.U32 R87, RZ, RZ, RZ ;  /* 0x000000ffff577224 */ /* 0x000fe200078e00ff */
[----:B------:R-:W-:Y:S01]  /*1590*/  LOP3.LUT R91, R91, 0x10, R22, 0xfe, !PT ;  /* 0x000000105b5b7812 */ /* 0x000fe200078efe16 */
[----:B------:R-:W-:Y:S01]  /*15a0*/  IMAD.WIDE R14, R85, 0x80, R8 ;  /* 0x00000080550e7825 */ /* 0x000fe200078e0208 */
[----:B------:R-:W-:Y:S02]  /*15b0*/  P2R R68, PR, RZ, 0x20 ;  /* 0x00000020ff447803 */ /* 0x000fe40000000000 */
[----:B------:R-:W-:-:S02]  /*15c0*/  P2R R64, PR, RZ, 0x2 ;  /* 0x00000002ff407803 */ /* 0x000fc40000000000 */
[----:B------:R-:W-:Y:S01]  /*15d0*/  ISETP.NE.AND P5, PT, R72, RZ, PT ;  /* 0x000000ff4800720c */ /* 0x000fe20003fa5270 */
[----:B-1----:R-:W-:Y:S01]  /*15e0*/  IMAD.U32 R16, RZ, RZ, UR12 ;  /* 0x0000000cff107e24 */ /* 0x002fe2000f8e00ff */
[----:B------:R-:W-:Y:S02]  /*15f0*/  ISETP.GE.AND P1, PT, R91, UR5, PT ;  /* 0x000000055b007c0c */ /* 0x000fe4000bf26270 */
[----:B------:R-:W-:Y:S01]  /*1600*/  P2R R72, PR, RZ, 0x20 ;  /* 0x00000020ff487803 */ /* 0x000fe20000000000 */
[----:B------:R1:W4:Y:S01]  /*1610*/  @P0 LDG.E R87, desc[UR14][R14.64] ;  /* 0x0000000e0e570981 */ /* 0x000322000c1e1900 */
[----:B------:R-:W-:Y:S02]  /*1620*/  ISETP.GT.AND P0, PT, R16, -0x1, !P1 ;  /* 0xffffffff1000780c */ /* 0x000fe40004f04270 */
[----:B------:R-:W-:Y:S01]  /*1630*/  ISETP.NE.AND P5, PT, R19, RZ, PT ;  /* 0x000000ff1300720c */ /* 0x000fe20003fa5270 */
[----:B------:R-:W-:Y:S02]  /*1640*/  IMAD.U32 R19, RZ, RZ, UR12 ;  /* 0x0000000cff137e24 */ /* 0x000fe4000f8e00ff */
[----:B------:R-:W-:-:S03]  /*1650*/  IMAD.MOV.U32 R89, RZ, RZ, RZ ;  /* 0x000000ffff597224 */ /* 0x000fc600078e00ff */
[----:B------:R-:W-:Y:S01]  /*1660*/  LOP3.LUT R19, R19, 0x9, R22, 0xfe, !PT ;  /* 0x0000000913137812 */ /* 0x000fe200078efe16 */
[----:B------:R-:W-:-:S03]  /*1670*/  IMAD.WIDE R16, R91, 0x80, R8 ;  /* 0x000000805b107825 */ /* 0x000fc600078e0208 */
[C---:B------:R-:W-:Y:S01]  /*1680*/  ISETP.GE.AND P4, PT, R19.reuse, UR5, PT ;  /* 0x0000000513007c0c */ /* 0x040fe2000bf86270 */
[----:B-1----:R-:W-:Y:S01]  /*1690*/  IMAD.U32 R14, RZ, RZ, UR12 ;  /* 0x0000000cff0e7e24 */ /* 0x002fe2000f8e00ff */
[----:B------:R1:W4:Y:S04]  /*16a0*/  @P0 LDG.E R89, desc[UR14][R16.64] ;  /* 0x0000000e10590981 */ /* 0x000328000c1e1900 */
[----:B------:R-:W-:Y:S01]  /*16b0*/  ISETP.GT.AND P0, PT, R14, -0x1, !P4 ;  /* 0xffffffff0e00780c */ /* 0x000fe20006704270 */
[----:B------:R-:W-:Y:S01]  /*16c0*/  IMAD.MOV.U32 R93, RZ, RZ, RZ ;  /* 0x000000ffff5d7224 */ /* 0x000fe200078e00ff */
[----:B------:R-:W-:Y:S01]  /*16d0*/  ISETP.NE.AND P1, PT, R18, RZ, PT ;  /* 0x000000ff1200720c */ /* 0x000fe20003f25270 */
[----:B------:R-:W-:Y:S01]  /*16e0*/  IMAD.WIDE R18, R19, 0x80, R8 ;  /* 0x0000008013127825 */ /* 0x000fe200078e0208 */
[----:B------:R-:W-:-:S03]  /*16f0*/  P2R R66, PR, RZ, 0x4 ;  /* 0x00000004ff427803 */ /* 0x000fc60000000000 */
[----:B------:R-:W-:Y:S01]  /*1700*/  IMAD.U32 R15, RZ, RZ, UR12 ;  /* 0x0000000cff0f7e24 */ /* 0x000fe2000f8e00ff */
[----:B------:R-:W-:Y:S01]  /*1710*/  ISETP.NE.AND P2, PT, R70, RZ, PT ;  /* 0x000000ff4600720c */ /* 0x000fe20003f45270 */
[----:B-1----:R-:W-:-:S03]  /*1720*/  IMAD.U32 R16, RZ, RZ, UR12 ;  /* 0x0000000cff107e24 */ /* 0x002fc6000f8e00ff */
[----:B------:R-:W-:Y:S01]  /*1730*/  LOP3.LUT R70, R15, 0x19, R22, 0xfe, !PT ;  /* 0x000000190f467812 */ /* 0x000fe200078efe16 */
[----:B------:R1:W4:Y:S01]  /*1740*/  @P0 LDG.E R93, desc[UR14][R18.64] ;  /* 0x0000000e125d0981 */ /* 0x000322000c1e1900 */
[----:B------:R-:W-:Y:S02]  /*1750*/  IMAD.U32 R15, RZ, RZ, UR12 ;  /* 0x0000000cff0f7e24 */ /* 0x000fe4000f8e00ff */
[----:B------:R-:W-:-:S04]  /*1760*/  ISETP.GE.AND P0, PT, R70, UR5, PT ;  /* 0x0000000546007c0c */ /* 0x000fc8000bf06270 */
[----:B------:R-:W-:Y:S02]  /*1770*/  ISETP.GT.AND P6, PT, R16, -0x1, !P0 ;  /* 0xffffffff1000780c */ /* 0x000fe400047c4270 */
[----:B------:R-:W-:Y:S01]  /*1780*/  LOP3.LUT R15, R15, 0x8, R22, 0xfe, !PT ;  /* 0x000000080f0f7812 */ /* 0x000fe200078efe16 */
[----:B------:R-:W-:-:S03]  /*1790*/  IMAD.MOV.U32 R17, RZ, RZ, RZ ;  /* 0x000000ffff117224 */ /* 0x000fc600078e00ff */
[C---:B------:R-:W-:Y:S01]  /*17a0*/  ISETP.GE.AND P3, PT, R15.reuse, UR5, PT ;  /* 0x000000050f007c0c */ /* 0x040fe2000bf66270 */
[----:B------:R-:W-:-:S04]  /*17b0*/  IMAD.WIDE R14, R15, 0x80, R8 ;  /* 0x000000800f0e7825 */ /* 0x000fc800078e0208 */
[----:B------:R-:W-:-:S04]  /*17c0*/  IMAD.WIDE R8, R70, 0x80, R8 ;  /* 0x0000008046087825 */ /* 0x000fc800078e0208 */
[----:B------:R-:W-:Y:S01]  /*17d0*/  IMAD.U32 R16, RZ, RZ, UR12 ;  /* 0x0000000cff107e24 */ /* 0x000fe2000f8e00ff */
[----:B------:R5:W4:Y:S04]  /*17e0*/  @P6 LDG.E R17, desc[UR14][R8.64] ;  /* 0x0000000e08116981 */ /* 0x000b28000c1e1900 */
[----:B------:R-:W-:Y:S02]  /*17f0*/  ISETP.GT.AND P6, PT, R16, -0x1, !P3 ;  /* 0xffffffff1000780c */ /* 0x000fe40005fc4270 */
[----:B-1----:R-:W-:-:S11]  /*1800*/  CS2R R18, SRZ ;  /* 0x0000000000127805 */ /* 0x002fd6000001ff00 */
[----:B------:R-:W4:Y:S01]  /*1810*/  @P6 LDG.E R19, desc[UR14][R14.64] ;  /* 0x0000000e0e136981 */ /* 0x000f22000c1e1900 */
[----:B------:R-:W-:Y:S01]  /*1820*/  ISETP.NE.AND P6, PT, R62, RZ, PT ;  /* 0x000000ff3e00720c */ /* 0x000fe20003fc5270 */
[----:B-----5:R-:W-:-:S12]  /*1830*/  IMAD.MOV.U32 R8, RZ, RZ, RZ ;  /* 0x000000ffff087224 */ /* 0x020fd800078e00ff */
[----:B------:R-:W5:Y:S01]  /*1840*/  @P6 LDG.E R8, desc[UR14][R2.64] ;  /* 0x0000000e02086981 */ /* 0x000f62000c1e1900 */
[----:B------:R-:W-:-:S06]  /*1850*/  IMAD.MOV.U32 R16, RZ, RZ, RZ ;  /* 0x000000ffff107224 */ /* 0x000fcc00078e00ff */
[----:B------:R1:W5:Y:S01]  /*1860*/  @P5 LDG.E R16, desc[UR14][R4.64] ;  /* 0x0000000e04105981 */ /* 0x000362000c1e1900 */
[----:B---3--:R-:W-:-:S04]  /*1870*/  FADD R9, -R81, R60 ;  /* 0x0000003c51097221 */ /* 0x008fc80000000100 */
[----:B------:R-:W-:-:S05]  /*1880*/  FMUL R9, R9, 1.4426950216293334961 ;  /* 0x3fb8aa3b09097820 */ /* 0x000fca0000400000 */
[----:B------:R-:W-:-:S13]  /*1890*/  FSETP.GEU.AND P6, PT, R9, -126, PT ;  /* 0xc2fc00000900780b */ /* 0x000fda0003fce000 */
[----:B------:R-:W-:-:S04]  /*18a0*/  @!P6 FMUL R9, R9, 0.5 ;  /* 0x3f0000000909e820 */ /* 0x000fc80000400000 */
[----:B-1----:R-:W1:Y:S01]  /*18b0*/  MUFU.EX2 R5, R9 ;  /* 0x0000000900057308 */ /* 0x002e620000000800 */
[----:B--2---:R-:W-:-:S04]  /*18c0*/  FADD R4, -R77, R60 ;  /* 0x0000003c4d047221 */ /* 0x004fc80000000100 */
[----:B------:R-:W-:Y:S01]  /*18d0*/  FMUL R4, R4, 1.4426950216293334961 ;  /* 0x3fb8aa3b04047820 */ /* 0x000fe20000400000 */
[----:B-1----:R-:W-:-:S04]  /*18e0*/  @!P6 FMUL R5, R5, R5 ;  /* 0x000000050505e220 */ /* 0x002fc80000400000 */
[----:B------:R-:W-:-:S13]  /*18f0*/  FSETP.GEU.AND P6, PT, R4, -126, PT ;  /* 0xc2fc00000400780b */ /* 0x000fda0003fce000 */
[----:B------:R-:W-:-:S04]  /*1900*/  @!P6 FMUL R4, R4, 0.5 ;  /* 0x3f0000000404e820 */ /* 0x000fc80000400000 */
[----:B------:R-:W1:Y:S02]  /*1910*/  MUFU.EX2 R2, R4 ;  /* 0x0000000400027308 */ /* 0x000e640000000800 */
[----:B-1----:R-:W-:-:S04]  /*1920*/  @!P6 FMUL R2, R2, R2 ;  /* 0x000000020202e220 */ /* 0x002fc80000400000 */
[----:B------:R-:W-:Y:S01]  /*1930*/  FMUL R25, R25, R2 ;  /* 0x0000000219197220 */ /* 0x000fe20000400000 */
[----:B------:R-:W-:-:S04]  /*1940*/  FADD R2, -R79, R60 ;  /* 0x0000003c4f027221 */ /* 0x000fc80000000100 */
[----:B------:R-:W-:-:S05]  /*1950*/  FMUL R2, R2, 1.4426950216293334961 ;  /* 0x3fb8aa3b02027820 */ /* 0x000fca0000400000 */
[----:B------:R-:W-:-:S13]  /*1960*/  FSETP.GEU.AND P6, PT, R2, -126, PT ;  /* 0xc2fc00000200780b */ /* 0x000fda0003fce000 */
[----:B------:R-:W-:-:S04]  /*1970*/  @!P6 FMUL R2, R2, 0.5 ;  /* 0x3f0000000202e820 */ /* 0x000fc80000400000 */
[----:B------:R-:W1:Y:S01]  /*1980*/  MUFU.EX2 R3, R2 ;  /* 0x0000000200037308 */ /* 0x000e620000000800 */
[----:B----4-:R-:W-:-:S04]  /*1990*/  FADD R79, -R79, R52 ;  /* 0x000000344f4f7221 */ /* 0x010fc80000000100 */
[----:B------:R-:W-:Y:S01]  /*19a0*/  FMUL R79, R79, 1.4426950216293334961 ;  /* 0x3fb8aa3b4f4f7820 */ /* 0x000fe20000400000 */
[----:B-1----:R-:W-:-:S04]  /*19b0*/  @!P6 FMUL R3, R3, R3 ;  /* 0x000000030303e220 */ /* 0x002fc80000400000 */
[----:B------:R-:W-:Y:S01]  /*19c0*/  FSETP.GEU.AND P6, PT, R79, -126, PT ;  /* 0xc2fc00004f00780b */ /* 0x000fe20003fce000 */
[----:B------:R-:W-:-:S12]  /*19d0*/  FMUL R24, R24, R5 ;  /* 0x0000000518187220 */ /* 0x000fd80000400000 */
[----:B------:R-:W-:-:S04]  /*19e0*/  @!P6 FMUL R79, R79, 0.5 ;  /* 0x3f0000004f4fe820 */ /* 0x000fc80000400000 */
[----:B------:R-:W1:Y:S01]  /*19f0*/  MUFU.EX2 R5, R79 ;  /* 0x0000004f00057308 */ /* 0x000e620000000800 */
[----:B------:R-:W-:-:S04]  /*1a00*/  FADD R77, -R77, R52 ;  /* 0x000000344d4d7221 */ /* 0x000fc80000000100 */
[----:B------:R-:W-:Y:S01]  /*1a10*/  FMUL R77, R77, 1.4426950216293334961 ;  /* 0x3fb8aa3b4d4d7820 */ /* 0x000fe20000400000 */
[----:B-1----:R-:W-:-:S04]  /*1a20*/  @!P6 FMUL R5, R5, R5 ;  /* 0x000000050505e220 */ /* 0x002fc80000400000 */
[----:B------:R-:W-:-:S13]  /*1a30*/  FSETP.GEU.AND P6, PT, R77, -126, PT ;  /* 0xc2fc00004d00780b */ /* 0x000fda0003fce000 */
[----:B------:R-:W-:-:S04]  /*1a40*/  @!P6 FMUL R77, R77, 0.5 ;  /* 0x3f0000004d4de820 */ /* 0x000fc80000400000 */
[----:B------:R-:W1:Y:S01]  /*1a50*/  MUFU.EX2 R2, R77 ;  /* 0x0000004d00027308 */ /* 0x000e620000000800 */
[----:B------:R-:W-:-:S04]  /*1a60*/  FADD R81, -R81, R52 ;  /* 0x0000003451517221 */ /* 0x000fc80000000100 */
[----:B------:R-:W-:Y:S01]  /*1a70*/  FMUL R81, R81, 1.4426950216293334961 ;  /* 0x3fb8aa3b51517820 */ /* 0x000fe20000400000 */
[----:B------:R-:W-:-:S06]  /*1a80*/  IMAD.MOV.U32 R62, RZ, RZ, RZ ;  /* 0x000000ffff3e7224 */ /* 0x000fcc00078e00ff */
[----:B------:R-:W2:Y:S01]  /*1a90*/  @P2 LDG.E R62, desc[UR14][R12.64] ;  /* 0x0000000e0c3e2981 */ /* 0x000ea2000c1e1900 */
[----:B-1----:R-:W-:Y:S01]  /*1aa0*/  @!P6 FMUL R2, R2, R2 ;  /* 0x000000020202e220 */ /* 0x002fe20000400000 */
[----:B------:R-:W-:Y:S02]  /*1ab0*/  FSETP.GEU.AND P6, PT, R81, -126, PT ;  /* 0xc2fc00005100780b */ /* 0x000fe40003fce000 */
[----:B------:R-:W-:Y:S01]  /*1ac0*/  ISETP.NE.AND P2, PT, R66, RZ, PT ;  /* 0x000000ff4200720c */ /* 0x000fe20003f45270 */
[----:B------:R-:W-:-:S06]  /*1ad0*/  IMAD.MOV.U32 R66, RZ, RZ, RZ ;  /* 0x000000ffff427224 */ /* 0x000fcc00078e00ff */
[----:B------:R1:W3:Y:S04]  /*1ae0*/  @P1 LDG.E R66, desc[UR14][R6.64] ;  /* 0x0000000e06421981 */ /* 0x0002e8000c1e1900 */
[----:B------:R-:W-:-:S04]  /*1af0*/  @!P6 FMUL R81, R81, 0.5 ;  /* 0x3f0000005151e820 */ /* 0x000fc80000400000 */
[----:B-1----:R-:W1:Y:S01]  /*1b00*/  MUFU.EX2 R7, R81 ;  /* 0x0000005100077308 */ /* 0x002e620000000800 */
[----:B------:R-:W-:Y:S01]  /*1b10*/  FMUL R27, R27, R2 ;  /* 0x000000021b1b7220 */ /* 0x000fe20000400000 */
[----:B------:R-:W-:-:S04]  /*1b20*/  FADD R2, -R75, R60 ;  /* 0x0000003c4b027221 */ /* 0x000fc80000000100 */
[----:B------:R-:W-:Y:S01]  /*1b30*/  FMUL R9, R2, 1.4426950216293334961 ;  /* 0x3fb8aa3b02097820 */ /* 0x000fe20000400000 */
[----:B-1----:R-:W-:-:S04]  /*1b40*/  @!P6 FMUL R7, R7, R7 ;  /* 0x000000070707e220 */ /* 0x002fc80000400000 */
[----:B------:R-:W-:-:S13]  /*1b50*/  FSETP.GEU.AND P6, PT, R9, -126, PT ;  /* 0xc2fc00000900780b */ /* 0x000fda0003fce000 */
[----:B------:R-:W-:-:S04]  /*1b60*/  @!P6 FMUL R9, R9, 0.5 ;  /* 0x3f0000000909e820 */ /* 0x000fc80000400000 */
[----:B------:R-:W1:Y:S01]  /*1b70*/  MUFU.EX2 R2, R9 ;  /* 0x0000000900027308 */ /* 0x000e620000000800 */
[----:B------:R-:W-:Y:S01]  /*1b80*/  FADD R4, -R93, R60 ;  /* 0x0000003c5d047221 */ /* 0x000fe20000000100 */
[----:B------:R-:W-:-:S03]  /*1b90*/  FMUL R26, R26, R7 ;  /* 0x000000071a1a7220 */ /* 0x000fc60000400000 */
[----:B------:R-:W-:Y:S01]  /*1ba0*/  FMUL R7, R4, 1.4426950216293334961 ;  /* 0x3fb8aa3b04077820 */ /* 0x000fe20000400000 */
[----:B-1----:R-:W-:-:S04]  /*1bb0*/  @!P6 FMUL R2, R2, R2 ;  /* 0x000000020202e220 */ /* 0x002fc80000400000 */
[----:B------:R-:W-:-:S13]  /*1bc0*/  FSETP.GEU.AND P6, PT, R7, -126, PT ;  /* 0xc2fc00000700780b */ /* 0x000fda0003fce000 */
        /* <DEDUP_REMOVED lines=8> */
[----:B------:R-:W-:Y:S01]  /*1c50*/  FMUL R29, R29, R6 ;  /* 0x000000061d1d7220 */ /* 0x000fe20000400000 */
        /* <DEDUP_REMOVED lines=15> */
[----:B------:R-:W-:Y:S02]  /*1d50*/  FSETP.GEU.AND P6, PT, R53, -126, PT ;  /* 0xc2fc00003500780b */ /* 0x000fe40003fce000 */
[----:B------:R-:W-:-:S11]  /*1d60*/  ISETP.NE.AND P5, PT, R72, RZ, PT ;  /* 0x000000ff4800720c */ /* 0x000fd60003fa5270 */
[----:B------:R-:W-:Y:S01]  /*1d70*/  @!P6 FMUL R53, R53, 0.5 ;  /* 0x3f0000003535e820 */ /* 0x000fe20000400000 */
[----:B------:R-:W-:Y:S01]  /*1d80*/  FMUL R31, R31, R6 ;  /* 0x000000061f1f7220 */ /* 0x000fe20000400000 */
[----:B------:R1:W4:Y:S02]  /*1d90*/  @P5 LDG.E R18, desc[UR14][R10.64] ;  /* 0x0000000e0a125981 */ /* 0x000324000c1e1900 */
[----:B------:R-:W5:Y:S01]  /*1da0*/  MUFU.EX2 R9, R53 ;  /* 0x0000003500097308 */ /* 0x000f620000000800 */
[----:B------:R-:W-:-:S04]  /*1db0*/  FADD R6, -R83, R60 ;  /* 0x0000003c53067221 */ /* 0x000fc80000000100 */
[----:B-1----:R-:W-:Y:S01]  /*1dc0*/  FMUL R10, R6, 1.4426950216293334961 ;  /* 0x3fb8aa3b060a7820 */ /* 0x002fe20000400000 */
[----:B-----5:R-:W-:-:S04]  /*1dd0*/  @!P6 FMUL R9, R9, R9 ;  /* 0x000000090909e220 */ /* 0x020fc80000400000 */
        /* <DEDUP_REMOVED lines=32> */
[----:B------:R-:W-:Y:S01]  /*1fe0*/  ISETP.GE.AND P1, PT, R57, UR4, PT ;  /* 0x0000000439007c0c */ /* 0x000fe2000bf26270 */
[----:B------:R-:W-:-:S10]  /*1ff0*/  ULDC UR4, c[0x0][0x230] ;  /* 0x00008c0000047ab9 */ /* 0x000fd40000000800 */
[----:B------:R-:W-:-:S04]  /*2000*/  @!P6 FMUL R89, R89, 0.5 ;  /* 0x3f0000005959e820 */ /* 0x000fc80000400000 */
[----:B------:R-:W1:Y:S01]  /*2010*/  MUFU.EX2 R75, R89 ;  /* 0x00000059004b7308 */ /* 0x000e620000000800 */
[----:B------:R-:W-:Y:S02]  /*2020*/  P2R R57, PR, RZ, 0x2 ;  /* 0x00000002ff397803 */ /* 0x000fe40000000000 */
[----:B------:R-:W-:Y:S01]  /*2030*/  ISETP.GE.AND P1, PT, R63, UR4, PT ;  /* 0x000000043f007c0c */ /* 0x000fe2000bf26270 */
[----:B------:R-:W-:Y:S01]  /*2040*/  FADD R10, -R17, R60 ;  /* 0x0000003c110a7221 */ /* 0x000fe20000000100 */
[----:B------:R-:W-:Y:S02]  /*2050*/  ULDC UR4, c[0x0][0x230] ;  /* 0x00008c0000047ab9 */ /* 0x000fe40000000800 */
[----:B------:R-:W-:Y:S02]  /*2060*/  P2R R63, PR, RZ, 0x2 ;  /* 0x00000002ff3f7803 */ /* 0x000fe40000000000 */
[----:B------:R-:W-:Y:S01]  /*2070*/  ISETP.GE.AND P1, PT, R71, UR4, PT ;  /* 0x0000000447007c0c */ /* 0x000fe2000bf26270 */
[----:B------:R-:W-:Y:S01]  /*2080*/  FMUL R71, R10, 1.4426950216293334961 ;  /* 0x3fb8aa3b0a477820 */ /* 0x000fe20000400000 */
[----:B-1----:R-:W-:-:S04]  /*2090*/  @!P6 FMUL R75, R75, R75 ;  /* 0x0000004b4b4be220 */ /* 0x002fc80000400000 */
[----:B------:R-:W-:Y:S01]  /*20a0*/  FSETP.GEU.AND P6, PT, R71, -126, PT ;  /* 0xc2fc00004700780b */ /* 0x000fe20003fce000 */
[--C-:B------:R-:W-:Y:S01]  /*20b0*/  FADD R17, -R17, R52.reuse ;  /* 0x0000003411117221 */ /* 0x100fe20000000100 */
[--C-:B------:R-:W-:Y:S01]  /*20c0*/  FADD R14, -R19, R52.reuse ;  /* 0x00000034130e7221 */ /* 0x100fe20000000100 */
[--C-:B------:R-:W-:Y:S01]  /*20d0*/  FADD R72, -R8, R52.reuse ;  /* 0x0000003408487221 */ /* 0x100fe20000000100 */
[----:B---3--:R-:W-:Y:S01]  /*20e0*/  FADD R66, -R66, R52 ;  /* 0x0000003442427221 */ /* 0x008fe20000000100 */
[----:B------:R-:W-:Y:S02]  /*20f0*/  IMAD.U32 R56, R56, 0x10000, RZ ;  /* 0x0001000038387824 */ /* 0x000fe400078e00ff */
[----:B------:R-:W-:Y:S01]  /*2100*/  FMUL R33, R33, R68 ;  /* 0x0000004421217220 */ /* 0x000fe20000400000 */
[----:B------:R-:W-:Y:S02]  /*2110*/  IMAD.U32 R58, R58, 0x10000, RZ ;  /* 0x000100003a3a7824 */ /* 0x000fe400078e00ff */
[----:B------:R-:W-:Y:S01]  /*2120*/  FMUL R35, R35, R6 ;  /* 0x0000000623237220 */ /* 0x000fe20000400000 */
[----:B------:R-:W-:Y:S01]  /*2130*/  FMUL R11, R36, R11 ;  /* 0x0000000b240b7220 */ /* 0x000fe20000400000 */
[----:B------:R-:W-:Y:S01]  /*2140*/  FMUL R3, R40, R3 ;  /* 0x0000000328037220 */ /* 0x000fe20000400000 */
[----:B------:R-:W-:Y:S01]  /*2150*/  FMUL R41, R41, R2 ;  /* 0x0000000229297220 */ /* 0x000fe20000400000 */
[----:B------:R-:W-:Y:S01]  /*2160*/  FMUL R53, R32, R53 ;  /* 0x0000003520357220 */ /* 0x000fe20000400000 */
[----:B------:R-:W-:Y:S01]  /*2170*/  @!P6 FMUL R71, R71, 0.5 ;  /* 0x3f0000004747e820 */ /* 0x000fe20000400000 */
[----:B------:R-:W-:Y:S01]  /*2180*/  FMUL R5, R42, R5 ;  /* 0x000000052a057220 */ /* 0x000fe20000400000 */
[----:B------:R-:W-:Y:S01]  /*2190*/  FMUL R13, R38, R13 ;  /* 0x0000000d260d7220 */ /* 0x000fe20000400000 */
[----:B------:R-:W-:Y:S01]  /*21a0*/  FMUL R43, R43, R4 ;  /* 0x000000042b2b7220 */ /* 0x000fe20000400000 */
[----:B------:R-:W1:Y:S01]  /*21b0*/  MUFU.EX2 R10, R71 ;  /* 0x00000047000a7308 */ /* 0x000e620000000800 */
[----:B------:R-:W-:Y:S01]  /*21c0*/  FMUL R17, R17, 1.4426950216293334961 ;  /* 0x3fb8aa3b11117820 */ /* 0x000fe20000400000 */
[----:B------:R-:W-:Y:S01]  /*21d0*/  FMUL R7, R44, R7 ;  /* 0x000000072c077220 */ /* 0x000fe20000400000 */
[----:B------:R-:W-:Y:S01]  /*21e0*/  FMUL R9, R46, R9 ;  /* 0x000000092e097220 */ /* 0x000fe20000400000 */
[----:B------:R-:W-:Y:S01]  /*21f0*/  ULDC UR4, c[0x0][0x230] ;  /* 0x00008c0000047ab9 */ /* 0x000fe20000000800 */
[----:B-1----:R-:W-:Y:S01]  /*2200*/  @!P6 FMUL R10, R10, R10 ;  /* 0x0000000a0a0ae220 */ /* 0x002fe20000400000 */
[----:B------:R-:W-:-:S13]  /*2210*/  FSETP.GEU.AND P6, PT, R17, -126, PT ;  /* 0xc2fc00001100780b */ /* 0x000fda0003fce000 */
[----:B------:R-:W-:-:S04]  /*2220*/  @!P6 FMUL R17, R17, 0.5 ;  /* 0x3f0000001111e820 */ /* 0x000fc80000400000 */
[----:B------:R-:W1:Y:S01]  /*2230*/  MUFU.EX2 R12, R17 ;  /* 0x00000011000c7308 */ /* 0x000e620000000800 */
        /* <DEDUP_REMOVED lines=9> */
[----:B------:R-:W-:-:S11]  /*22d0*/  LOP3.LUT R14, R22, 0x1, RZ, 0xfc, !PT ;  /* 0x00000001160e7812 */ /* 0x000fd600078efcff */
[----:B------:R-:W-:-:S04]  /*22e0*/  @!P6 FMUL R19, R19, 0.5 ;  /* 0x3f0000001313e820 */ /* 0x000fc80000400000 */
[----:B------:R-:W1:Y:S01]  /*22f0*/  MUFU.EX2 R77, R19 ;  /* 0x00000013004d7308 */ /* 0x000e620000000800 */
[----:B------:R-:W-:Y:S02]  /*2300*/  P2R R70, PR, RZ, 0x2 ;  /* 0x00000002ff467803 */ /* 0x000fe40000000000 */
[----:B------:R-:W-:Y:S01]  /*2310*/  ISETP.GT.U32.AND P1, PT, R73, R14, PT ;  /* 0x0000000e4900720c */ /* 0x000fe20003f24070 */
[----:B------:R-:W-:-:S04]  /*2320*/  FADD R14, -R16, R60 ;  /* 0x0000003c100e7221 */ /* 0x000fc80000000100 */
        /* <DEDUP_REMOVED lines=9> */
[----:B------:R-:W-:Y:S01]  /*23c0*/  FSETP.GEU.AND P6, PT, R16, -126, PT ;  /* 0xc2fc00001000780b */ /* 0x000fe20003fce000 */
[--C-:B----4-:R-:W-:Y:S01]  /*23d0*/  FADD R15, -R18, R60.reuse ;  /* 0x0000003c120f7221 */ /* 0x110fe20000000100 */
[----:B--2---:R-:W-:Y:S01]  /*23e0*/  FADD R60, -R62, R60 ;  /* 0x0000003c3e3c7221 */ /* 0x004fe20000000100 */
[--C-:B------:R-:W-:Y:S01]  /*23f0*/  FADD R18, -R18, R52.reuse ;  /* 0x0000003412127221 */ /* 0x100fe20000000100 */
[----:B------:R-:W-:-:S09]  /*2400*/  FADD R62, -R62, R52 ;  /* 0x000000343e3e7221 */ /* 0x000fd20000000100 */
[----:B------:R-:W-:-:S04]  /*2410*/  @!P6 FMUL R16, R16, 0.5 ;  /* 0x3f0000001010e820 */ /* 0x000fc80000400000 */
[----:B------:R-:W1:Y:S01]  /*2420*/  MUFU.EX2 R52, R16 ;  /* 0x0000001000347308 */ /* 0x000e620000000800 */
[----:B------:R-:W-:Y:S01]  /*2430*/  FMUL R15, R15, 1.4426950216293334961 ;  /* 0x3fb8aa3b0f0f7820 */ /* 0x000fe20000400000 */
[----:B-1----:R-:W-:-:S04]  /*2440*/  @!P6 FMUL R52, R52, R52 ;  /* 0x000000343434e220 */ /* 0x002fc80000400000 */
        /* <DEDUP_REMOVED lines=28> */
[----:B------:R-:W-:Y:S01]  /*2610*/  FMUL R25, R56, R25 ;  /* 0x0000001938197220 */ /* 0x000fe20000400000 */
[----:B------:R-:W-:Y:S01]  /*2620*/  FMUL R16, R58, R27 ;  /* 0x0000001b3a107220 */ /* 0x000fe20000400000 */
[C---:B------:R-:W-:Y:S01]  /*2630*/  FMUL R24, R56.reuse, R24 ;  /* 0x0000001838187220 */ /* 0x040fe20000400000 */
[----:B------:R-:W-:Y:S01]  /*2640*/  FMUL R29, R56, R29 ;  /* 0x0000001d381d7220 */ /* 0x000fe20000400000 */
[C---:B------:R-:W-:Y:S01]  /*2650*/  FMUL R31, R58.reuse, R31 ;  /* 0x0000001f3a1f7220 */ /* 0x040fe20000400000 */
[----:B------:R-:W-:Y:S01]  /*2660*/  FMUL R26, R58, R26 ;  /* 0x0000001a3a1a7220 */ /* 0x000fe20000400000 */
[----:B------:R-:W-:Y:S01]  /*2670*/  FMUL R77, R28, R77 ;  /* 0x0000004d1c4d7220 */ /* 0x000fe20000400000 */
[----:B------:R-:W-:Y:S01]  /*2680*/  FMUL R33, R56, R33 ;  /* 0x0000002138217220 */ /* 0x000fe20000400000 */
[----:B------:R-:W-:Y:S02]  /*2690*/  SEL R25, R25, RZ, !P2 ;  /* 0x000000ff19197207 */ /* 0x000fe40005000000 */
[----:B------:R-:W-:Y:S01]  /*26a0*/  LOP3.LUT R60, R22, 0x11, RZ, 0xfc, !PT ;  /* 0x00000011163c7812 */ /* 0x000fe200078efcff */
[----:B------:R-:W-:Y:S01]  /*26b0*/  FMUL R77, R56, R77 ;  /* 0x0000004d384d7220 */ /* 0x000fe20000400000 */
[----:B------:R-:W-:Y:S01]  /*26c0*/  SEL R16, R16, RZ, !P2 ;  /* 0x000000ff10107207 */ /* 0x000fe20005000000 */
[----:B-1----:R-:W-:Y:S01]  /*26d0*/  @!P6 FMUL R14, R14, R14 ;  /* 0x0000000e0e0ee220 */ /* 0x002fe20000400000 */
[----:B------:R-:W-:Y:S01]  /*26e0*/  ISETP.GE.AND P6, PT, R85, UR5, PT ;  /* 0x0000000555007c0c */ /* 0x000fe2000bfc6270 */
[----:B------:R-:W-:Y:S01]  /*26f0*/  FMUL R71, R58, R71 ;  /* 0x000000473a477220 */ /* 0x000fe20000400000 */
[----:B------:R-:W-:-:S02]  /*2700*/  SEL R27, R24, RZ, !P5 ;  /* 0x000000ff181b7207 */ /* 0x000fc40006800000 */
[----:B------:R-:W-:Y:S02]  /*2710*/  SEL R62, R29, RZ, !P4 ;  /* 0x000000ff1d3e7207 */ /* 0x000fe40006000000 */
[----:B------:R-:W-:Y:S02]  /*2720*/  SEL R66, R31, RZ, !P4 ;  /* 0x000000ff1f427207 */ /* 0x000fe40006000000 */
[----:B------:R-:W-:Y:S02]  /*2730*/  SEL R24, R26, RZ, !P5 ;  /* 0x000000ff1a187207 */ /* 0x000fe40006800000 */
[----:B------:R-:W-:Y:S02]  /*2740*/  SEL R29, R25, RZ, P1 ;  /* 0x000000ff191d7207 */ /* 0x000fe40000800000 */
[----:B------:R-:W-:Y:S02]  /*2750*/  SEL R31, R33, RZ, !P6 ;  /* 0x000000ff211f7207 */ /* 0x000fe40007000000 */
[----:B------:R-:W-:-:S02]  /*2760*/  ISETP.GT.U32.AND P2, PT, R73, R60, PT ;  /* 0x0000003c4900720c */ /* 0x000fc40003f44070 */
[C---:B------:R-:W-:Y:S02]  /*2770*/  LOP3.LUT R26, R22.reuse, 0x8, RZ, 0xfc, !PT ;  /* 0x00000008161a7812 */ /* 0x040fe400078efcff */
[----:B------:R-:W-:Y:S01]  /*2780*/  LOP3.LUT R25, R22, 0x9, RZ, 0xfc, !PT ;  /* 0x0000000916197812 */ /* 0x000fe200078efcff */
[----:B------:R-:W-:Y:S01]  /*2790*/  FMUL R35, R58, R35 ;  /* 0x000000233a237220 */ /* 0x000fe20000400000 */
[----:B------:R-:W-:Y:S02]  /*27a0*/  SEL R77, R77, RZ, !P3 ;  /* 0x000000ff4d4d7207 */ /* 0x000fe40005800000 */
[----:B------:R-:W-:Y:S02]  /*27b0*/  SEL R71, R71, RZ, !P3 ;  /* 0x000000ff47477207 */ /* 0x000fe40005800000 */
[----:B------:R-:W-:Y:S02]  /*27c0*/  SEL R31, R31, RZ, P2 ;  /* 0x000000ff1f1f7207 */ /* 0x000fe40001000000 */
[----:B------:R-:W-:-:S02]  /*27d0*/  ISETP.GT.U32.AND P2, PT, R73, R26, PT ;  /* 0x0000001a4900720c */ /* 0x000fc40003f44070 */
[C---:B------:R-:W-:Y:S02]  /*27e0*/  ISETP.GT.U32.AND P3, PT, R73.reuse, R25, PT ;  /* 0x000000194900720c */ /* 0x040fe40003f64070 */
[----:B------:R-:W-:Y:S01]  /*27f0*/  LOP3.LUT R26, R73, 0x8, RZ, 0xfc, !PT ;  /* 0x00000008491a7812 */ /* 0x000fe200078efcff */
[----:B------:R-:W-:Y:S01]  /*2800*/  FMUL R37, R37, R10 ;  /* 0x0000000a25257220 */ /* 0x000fe20000400000 */
[----:B------:R-:W-:Y:S01]  /*2810*/  SEL R33, R62, RZ, P3 ;  /* 0x000000ff3e217207 */ /* 0x000fe20001800000 */
[----:B------:R-:W-:Y:S01]  /*2820*/  FMUL R11, R56, R11 ;  /* 0x0000000b380b7220 */ /* 0x000fe20000400000 */
[----:B------:R-:W-:Y:S01]  /*2830*/  SEL R6, R35, RZ, !P6 ;  /* 0x000000ff23067207 */ /* 0x000fe20007000000 */
[----:B------:R-:W-:Y:S01]  /*2840*/  FMUL R39, R39, R12 ;  /* 0x0000000c27277220 */ /* 0x000fe20000400000 */
[----:B------:R-:W-:Y:S02]  /*2850*/  ISETP.GT.U32.AND P3, PT, R26, R60, PT ;  /* 0x0000003c1a00720c */ /* 0x000fe40003f64070 */
[----:B------:R-:W-:-:S02]  /*2860*/  ISETP.NE.AND P1, PT, R64, RZ, PT ;  /* 0x000000ff4000720c */ /* 0x000fc40003f25270 */
[----:B------:R-:W-:Y:S01]  /*2870*/  LOP3.LUT R10, R22, 0x18, RZ, 0xfc, !PT ;  /* 0x00000018160a7812 */ /* 0x000fe200078efcff */
[----:B------:R-:W-:Y:S01]  /*2880*/  FMUL R37, R56, R37 ;  /* 0x0000002538257220 */ /* 0x000fe20000400000 */
[----:B------:R-:W-:Y:S01]  /*2890*/  SEL R6, R6, RZ, P3 ;  /* 0x000000ff06067207 */ /* 0x000fe20001800000 */
[----:B------:R-:W-:Y:S01]  /*28a0*/  FMUL R39, R58, R39 ;  /* 0x000000273a277220 */ /* 0x000fe20000400000 */
[----:B------:R-:W-:Y:S02]  /*28b0*/  ISETP.GT.U32.AND P3, PT, R73, R10, PT ;  /* 0x0000000a4900720c */ /* 0x000fe40003f64070 */
[----:B------:R-:W-:Y:S02]  /*28c0*/  SEL R11, R11, RZ, !P1 ;  /* 0x000000ff0b0b7207 */ /* 0x000fe40004800000 */
[----:B------:R-:W-:Y:S02]  /*28d0*/  ISETP.GT.U32.AND P4, PT, R26, R25, PT ;  /* 0x000000191a00720c */ /* 0x000fe40003f84070 */
[----:B------:R-:W-:Y:S01]  /*28e0*/  LOP3.LUT R36, R22, 0x19, RZ, 0xfc, !PT ;  /* 0x0000001916247812 */ /* 0x000fe200078efcff */
[----:B------:R-:W-:Y:S01]  /*28f0*/  FMUL R3, R56, R3 ;  /* 0x0000000338037220 */ /* 0x000fe20000400000 */
[----:B------:R-:W-:-:S02]  /*2900*/  SEL R35, R11, RZ, P3 ;  /* 0x000000ff0b237207 */ /* 0x000fc40001800000 */
[----:B------:R-:W-:Y:S02]  /*2910*/  SEL R25, R66, RZ, P4 ;  /* 0x000000ff42197207 */ /* 0x000fe40002000000 */
[----:B------:R-:W-:Y:S02]  /*2920*/  SEL R11, R37, RZ, !P0 ;  /* 0x000000ff250b7207 */ /* 0x000fe40004000000 */
[----:B------:R-:W-:Y:S02]  /*2930*/  SEL R39, R39, RZ, !P0 ;  /* 0x000000ff27277207 */ /* 0x000fe40004000000 */
[----:B------:R-:W-:Y:S02]  /*2940*/  ISETP.NE.AND P4, PT, R57, RZ, PT ;  /* 0x000000ff3900720c */ /* 0x000fe40003f85270 */
[----:B------:R-:W-:Y:S02]  /*2950*/  ISETP.GT.U32.AND P0, PT, R26, R36, PT ;  /* 0x000000241a00720c */ /* 0x000fe40003f04070 */
[----:B------:R-:W-:-:S02]  /*2960*/  LOP3.LUT R12, R22, 0x20, RZ, 0xfc, !PT ;  /* 0x00000020160c7812 */ /* 0x000fc400078efcff */
[----:B------:R-:W-:Y:S02]  /*2970*/  SEL R2, R39, RZ, P0 ;  /* 0x000000ff27027207 */ /* 0x000fe40000000000 */
[----:B------:R-:W-:Y:S02]  /*2980*/  SEL R3, R3, RZ, !P4 ;  /* 0x000000ff03037207 */ /* 0x000fe40006000000 */
[C---:B------:R-:W-:Y:S02]  /*2990*/  ISETP.GT.U32.AND P0, PT, R73.reuse, R12, PT ;  /* 0x0000000c4900720c */ /* 0x040fe40003f04070 */
[----:B------:R-:W-:Y:S02]  /*29a0*/  ISETP.GT.U32.AND P3, PT, R73, R36, PT ;  /* 0x000000244900720c */ /* 0x000fe40003f64070 */
[----:B------:R-:W-:Y:S02]  /*29b0*/  SEL R36, R3, RZ, P0 ;  /* 0x000000ff03247207 */ /* 0x000fe40000000000 */
[----:B------:R-:W1:Y:S01]  /*29c0*/  S2R R3, SR_TID.X ;  /* 0x0000000000037919 */ /* 0x000e620000002100 */
[----:B------:R-:W-:Y:S01]  /*29d0*/  FMUL R53, R56, R53 ;  /* 0x0000003538357220 */ /* 0x000fe20000400000 */
[----:B------:R-:W-:-:S02]  /*29e0*/  ISETP.GE.AND P5, PT, R91, UR5, PT ;  /* 0x000000055b007c0c */ /* 0x000fc4000bfa6270 */
[----:B------:R-:W-:Y:S01]  /*29f0*/  LOP3.LUT R28, R22, 0x10, RZ, 0xfc, !PT ;  /* 0x00000010161c7812 */ /* 0x000fe200078efcff */
[----:B------:R-:W-:Y:S01]  /*2a00*/  FMUL R75, R34, R75 ;  /* 0x0000004b224b7220 */ /* 0x000fe20000400000 */
[----:B------:R-:W-:Y:S02]  /*2a10*/  SEL R34, R53, RZ, !P5 ;  /* 0x000000ff35227207 */ /* 0x000fe40006800000 */
[----:B------:R-:W-:Y:S01]  /*2a20*/  ISETP.GT.U32.AND P5, PT, R73, R28, PT ;  /* 0x0000001c4900720c */ /* 0x000fe20003fa4070 */
[C---:B------:R-:W-:Y:S01]  /*2a30*/  FMUL R5, R58.reuse, R5 ;  /* 0x000000053a057220 */ /* 0x040fe20000400000 */
[----:B------:R-:W-:Y:S01]  /*2a40*/  SEL R32, R77, RZ, P2 ;  /* 0x000000ff4d207207 */ /* 0x000fe20001000000 */
[----:B------:R-:W-:Y:S01]  /*2a50*/  FMUL R75, R58, R75 ;  /* 0x0000004b3a4b7220 */ /* 0x000fe20000400000 */
[----:B------:R-:W-:Y:S02]  /*2a60*/  SEL R34, R34, RZ, P5 ;  /* 0x000000ff22227207 */ /* 0x000fe40002800000 */
[----:B------:R-:W-:-:S02]  /*2a70*/  ISETP.GT.U32.AND P2, PT, R73, R22, PT ;  /* 0x000000164900720c */ /* 0x000fc40003f44070 */
[----:B------:R-:W-:Y:S01]  /*2a80*/  ISETP.GE.AND P5, PT, R91, UR5, PT ;  /* 0x000000055b007c0c */ /* 0x000fe2000bfa6270 */
[C---:B------:R-:W-:Y:S01]  /*2a90*/  FMUL R13, R58.reuse, R13 ;  /* 0x0000000d3a0d7220 */ /* 0x040fe20000400000 */
[----:B------:R-:W-:Y:S01]  /*2aa0*/  SEL R53, R27, RZ, P2 ;  /* 0x000000ff1b357207 */ /* 0x000fe20001000000 */
[----:B------:R-:W-:Y:S01]  /*2ab0*/  FMUL R43, R58, R43 ;  /* 0x0000002b3a2b7220 */ /* 0x000fe20000400000 */
[----:B------:R-:W-:Y:S01]  /*2ac0*/  SEL R5, R5, RZ, !P4 ;  /* 0x000000ff05057207 */ /* 0x000fe20006000000 */
[----:B------:R-:W-:Y:S01]  /*2ad0*/  FMUL R45, R45, R30 ;  /* 0x0000001e2d2d7220 */ /* 0x000fe20000400000 */
[----:B------:R-:W-:Y:S01]  /*2ae0*/  SEL R27, R71, RZ, P2 ;  /* 0x000000ff471b7207 */ /* 0x000fe20001000000 */
[----:B------:R-:W-:Y:S01]  /*2af0*/  FMUL R47, R47, R52 ;  /* 0x000000342f2f7220 */ /* 0x000fe20000400000 */
[----:B------:R-:W-:Y:S02]  /*2b00*/  SEL R75, R75, RZ, !P5 ;  /* 0x000000ff4b4b7207 */ /* 0x000fe40006800000 */
[----:B------:R-:W-:-:S02]  /*2b10*/  ISETP.GT.U32.AND P4, PT, R26, R12, PT ;  /* 0x0000000c1a00720c */ /* 0x000fc40003f84070 */
[----:B------:R-:W-:Y:S02]  /*2b20*/  ISETP.GT.U32.AND P2, PT, R26, R28, PT ;  /* 0x0000001c1a00720c */ /* 0x000fe40003f44070 */
[----:B------:R-:W-:Y:S02]  /*2b30*/  ISETP.NE.AND P5, PT, R63, RZ, PT ;  /* 0x000000ff3f00720c */ /* 0x000fe40003fa5270 */
[----:B------:R-:W-:Y:S01]  /*2b40*/  LOP3.LUT R38, R22, 0x21, RZ, 0xfc, !PT ;  /* 0x0000002116267812 */ /* 0x000fe200078efcff */
[----:B------:R-:W-:Y:S01]  /*2b50*/  FMUL R7, R56, R7 ;  /* 0x0000000738077220 */ /* 0x000fe20000400000 */
[----:B------:R-:W-:Y:S01]  /*2b60*/  ISETP.NE.AND P6, PT, R70, RZ, PT ;  /* 0x000000ff4600720c */ /* 0x000fe20003fc5270 */
[----:B------:R-:W-:Y:S01]  /*2b70*/  FMUL R9, R58, R9 ;  /* 0x000000093a097220 */ /* 0x000fe20000400000 */
[----:B------:R-:W-:Y:S01]  /*2b80*/  SEL R13, R13, RZ, !P1 ;  /* 0x000000ff0d0d7207 */ /* 0x000fe20004800000 */
[C---:B------:R-:W-:Y:S01]  /*2b90*/  FMUL R41, R56.reuse, R41 ;  /* 0x0000002938297220 */ /* 0x040fe20000400000 */
[----:B------:R-:W-:Y:S01]  /*2ba0*/  SEL R12, R5, RZ, P4 ;  /* 0x000000ff050c7207 */ /* 0x000fe20002000000 */
[----:B------:R-:W-:Y:S01]  /*2bb0*/  FMUL R45, R56, R45 ;  /* 0x0000002d382d7220 */ /* 0x000fe20000400000 */
[----:B------:R-:W-:Y:S01]  /*2bc0*/  SEL R28, R75, RZ, P2 ;  /* 0x000000ff4b1c7207 */ /* 0x000fe20001000000 */
[----:B------:R-:W-:Y:S01]  /*2bd0*/  FMUL R47, R58, R47 ;  /* 0x0000002f3a2f7220 */ /* 0x000fe20000400000 */
[C---:B------:R-:W-:Y:S01]  /*2be0*/  ISETP.GT.U32.AND P1, PT, R26.reuse, R10, PT ;  /* 0x0000000a1a00720c */ /* 0x040fe20003f24070 */
[----:B-1----:R-:W-:Y:S01]  /*2bf0*/  IMAD.SHL.U32 R39, R3, 0x20, RZ ;  /* 0x0000002003277824 */ /* 0x002fe200078e00ff */
[----:B------:R-:W-:-:S02]  /*2c00*/  ISETP.GT.U32.AND P4, PT, R26, R38, PT ;  /* 0x000000261a00720c */ /* 0x000fc40003f84070 */
[----:B------:R-:W-:Y:S02]  /*2c10*/  SEL R43, R43, RZ, !P5 ;  /* 0x000000ff2b2b7207 */ /* 0x000fe40006800000 */
[----:B------:R-:W-:Y:S01]  /*2c20*/  ISETP.GE.AND P2, PT, R67, UR4, PT ;  /* 0x0000000443007c0c */ /* 0x000fe2000bf46270 */
[----:B------:R-:W-:Y:S01]  /*2c30*/  ULDC UR4, c[0x0][0x230] ;  /* 0x00008c0000047ab9 */ /* 0x000fe20000000800 */
[C---:B------:R-:W-:Y:S02]  /*2c40*/  LOP3.LUT R5, R22.reuse, 0x29, RZ, 0xfc, !PT ;  /* 0x0000002916057812 */ /* 0x040fe400078efcff */
[----:B------:R-:W-:Y:S02]  /*2c50*/  LOP3.LUT R4, R22, 0x28, RZ, 0xfc, !PT ;  /* 0x0000002816047812 */ /* 0x000fe400078efcff */
[----:B------:R-:W-:Y:S02]  /*2c60*/  SEL R30, R7, RZ, !P6 ;  /* 0x000000ff071e7207 */ /* 0x000fe40007000000 */
[----:B------:R-:W-:Y:S01]  /*2c70*/  SEL R10, R13, RZ, P1 ;  /* 0x000000ff0d0a7207 */ /* 0x000fe20000800000 */
[----:B------:R-:W-:Y:S01]  /*2c80*/  IMAD.SHL.U32 R13, R3, 0x10, RZ ;  /* 0x00000010030d7824 */ /* 0x000fe200078e00ff */
[----:B------:R-:W-:-:S02]  /*2c90*/  SEL R7, R43, RZ, P4 ;  /* 0x000000ff2b077207 */ /* 0x000fc40002000000 */
[----:B------:R-:W-:Y:S01]  /*2ca0*/  SEL R9, R9, RZ, !P6 ;  /* 0x000000ff09097207 */ /* 0x000fe20007000000 */
[----:B------:R-:W-:Y:S01]  /*2cb0*/  FMUL R19, R48, R19 ;  /* 0x0000001330137220 */ /* 0x000fe20000400000 */
[----:B------:R-:W-:Y:S02]  /*2cc0*/  SEL R37, R41, RZ, !P5 ;  /* 0x000000ff29257207 */ /* 0x000fe40006800000 */
[-C--:B------:R-:W-:Y:S02]  /*2cd0*/  ISETP.GT.U32.AND P4, PT, R73, R5.reuse, PT ;  /* 0x000000054900720c */ /* 0x080fe40003f84070 */
[----:B------:R-:W-:Y:S02]  /*2ce0*/  SEL R45, R45, RZ, !P2 ;  /* 0x000000ff2d2d7207 */ /* 0x000fe40005000000 */
[----:B------:R-:W-:Y:S02]  /*2cf0*/  ISETP.GT.U32.AND P6, PT, R26, R5, PT ;  /* 0x000000051a00720c */ /* 0x000fe40003fc4070 */
[----:B------:R-:W-:-:S02]  /*2d00*/  SEL R47, R47, RZ, !P2 ;  /* 0x000000ff2f2f7207 */ /* 0x000fc40005000000 */
[----:B------:R-:W-:Y:S02]  /*2d10*/  LOP3.LUT R40, R39, 0xc00, RZ, 0xc0, !PT ;  /* 0x00000c0027287812 */ /* 0x000fe400078ec0ff */
[----:B------:R-:W-:Y:S02]  /*2d20*/  ISETP.GT.U32.AND P5, PT, R73, R4, PT ;  /* 0x000000044900720c */ /* 0x000fe40003fa4070 */
[----:B------:R-:W-:Y:S02]  /*2d30*/  SEL R11, R11, RZ, P3 ;  /* 0x000000ff0b0b7207 */ /* 0x000fe40001800000 */
[----:B------:R-:W-:Y:S01]  /*2d40*/  ISETP.GE.AND P3, PT, R69, UR4, PT ;  /* 0x0000000445007c0c */ /* 0x000fe2000bf66270 */
[----:B------:R-:W-:Y:S01]  /*2d50*/  ULDC UR4, c[0x0][0x230] ;  /* 0x00008c0000047ab9 */ /* 0x000fe20000000800 */
[----:B------:R-:W-:Y:S01]  /*2d60*/  ISETP.GT.U32.AND P0, PT, R73, R38, PT ;  /* 0x000000264900720c */ /* 0x000fe20003f04070 */
[----:B------:R-:W-:Y:S01]  /*2d70*/  FMUL R19, R56, R19 ;  /* 0x0000001338137220 */ /* 0x000fe20000400000 */
[----:B------:R-:W-:-:S02]  /*2d80*/  SEL R45, R45, RZ, P4 ;  /* 0x000000ff2d2d7207 */ /* 0x000fc40002000000 */
[----:B------:R-:W-:Y:S02]  /*2d90*/  SEL R47, R47, RZ, P6 ;  /* 0x000000ff2f2f7207 */ /* 0x000fe40003000000 */
[----:B------:R-:W-:Y:S02]  /*2da0*/  LOP3.LUT R13, R40, 0x1c0, R13, 0xf8, !PT ;  /* 0x000001c0280d7812 */ /* 0x000fe400078ef80d */
[----:B------:R-:W-:Y:S02]  /*2db0*/  SEL R30, R30, RZ, P5 ;  /* 0x000000ff1e1e7207 */ /* 0x000fe40002800000 */
[----:B------:R-:W-:Y:S02]  /*2dc0*/  ISETP.GT.U32.AND P4, PT, R26, R4, PT ;  /* 0x000000041a00720c */ /* 0x000fe40003f84070 */
[----:B------:R-:W-:Y:S02]  /*2dd0*/  ISETP.GE.AND P6, PT, R23, UR5, PT ;  /* 0x0000000517007c0c */ /* 0x000fe4000bfc6270 */
[----:B------:R-:W-:Y:S01]  /*2de0*/  ISETP.GE.AND P1, PT, R65, UR4, PT ;  /* 0x0000000441007c0c */ /* 0x000fe2000bf26270 */
[----:B------:R-:W-:Y:S01]  /*2df0*/  ULDC UR4, c[0x0][0x230] ;  /* 0x00008c0000047ab9 */ /* 0x000fe20000000800 */
[----:B------:R-:W-:-:S02]  /*2e00*/  LOP3.LUT R40, R22, 0x30, RZ, 0xfc, !PT ;  /* 0x0000003016287812 */ /* 0x000fc400078efcff */
[----:B------:R-:W-:Y:S02]  /*2e10*/  SEL R37, R37, RZ, P0 ;  /* 0x000000ff25257207 */ /* 0x000fe40000000000 */
[----:B------:R-:W-:Y:S01]  /*2e20*/  ISETP.GE.AND P0, PT, R59, UR4, PT ;  /* 0x000000043b007c0c */ /* 0x000fe2000bf06270 */
[----:B------:R-:W-:Y:S01]  /*2e30*/  ULDC UR4, c[0x0][0x230] ;  /* 0x00008c0000047ab9 */ /* 0x000fe20000000800 */
[----:B------:R-:W-:Y:S02]  /*2e40*/  SEL R9, R9, RZ, P4 ;  /* 0x000000ff09097207 */ /* 0x000fe40002000000 */
[----:B------:R-:W-:Y:S02]  /*2e50*/  SEL R4, R30, RZ, !P6 ;  /* 0x000000ff1e047207 */ /* 0x000fe40007000000 */
[----:B------:R-:W-:Y:S02]  /*2e60*/  ISETP.GT.U32.AND P4, PT, R73, R40, PT ;  /* 0x000000284900720c */ /* 0x000fe40003f84070 */
[----:B------:R-:W-:-:S02]  /*2e70*/  SEL R19, R19, RZ, !P3 ;  /* 0x000000ff13137207 */ /* 0x000fc40005800000 */
[----:B------:R-:W-:Y:S02]  /*2e80*/  SEL R30, R35, RZ, !P6 ;  /* 0x000000ff231e7207 */ /* 0x000fe40007000000 */
[----:B------:R-:W-:Y:S01]  /*2e90*/  SEL R35, R31, RZ, !P6 ;  /* 0x000000ff1f237207 */ /* 0x000fe20007000000 */
[----:B------:R-:W-:Y:S01]  /*2ea0*/  FMUL R49, R49, R18 ;  /* 0x0000001231317220 */ /* 0x000fe20000400000 */
[----:B------:R-:W-:Y:S01]  /*2eb0*/  ISETP.GE.AND P5, PT, R61, UR4, PT ;  /* 0x000000043d007c0c */ /* 0x000fe2000bfa6270 */
[----:B------:R-:W-:Y:S01]  /*2ec0*/  ULDC UR4, c[0x0][0x230] ;  /* 0x00008c0000047ab9 */ /* 0x000fe20000000800 */
[----:B------:R-:W-:Y:S01]  /*2ed0*/  SEL R31, R11, RZ, !P6 ;  /* 0x000000ff0b1f7207 */ /* 0x000fe20007000000 */
[----:B------:R-:W-:Y:S01]  /*2ee0*/  FMUL R17, R50, R17 ;  /* 0x0000001132117220 */ /* 0x000fe20000400000 */
[----:B------:R-:W-:Y:S02]  /*2ef0*/  LOP3.LUT R11, R13, 0x200, RZ, 0xfc, !PT ;  /* 0x000002000d0b7812 */ /* 0x000fe400078efcff */
[----:B------:R-:W-:-:S02]  /*2f00*/  SEL R23, R19, RZ, P4 ;  /* 0x000000ff13177207 */ /* 0x000fc40002000000 */
[----:B------:R-:W-:Y:S01]  /*2f10*/  ISETP.GE.AND P4, PT, R0, UR4, PT ;  /* 0x0000000400007c0c */ /* 0x000fe2000bf86270 */
[----:B------:R-:W-:Y:S01]  /*2f20*/  FMUL R49, R56, R49 ;  /* 0x0000003138317220 */ /* 0x000fe20000400000 */
[C---:B------:R-:W-:Y:S01]  /*2f30*/  LOP3.LUT R0, R13.reuse, R22, RZ, 0xfc, !PT ;  /* 0x000000160d007212 */ /* 0x040fe200078efcff */
[----:B------:R-:W-:Y:S01]  /*2f40*/  FMUL R17, R58, R17 ;  /* 0x000000113a117220 */ /* 0x000fe20000400000 */
[----:B------:R-:W-:Y:S02]  /*2f50*/  LEA.HI R13, R13, UR13, RZ, 0x1e ;  /* 0x0000000d0d0d7c11 */ /* 0x000fe4000f8ff0ff */
[----:B------:R-:W-:Y:S02]  /*2f60*/  LEA.HI R11, R11, UR13, RZ, 0x1e ;  /* 0x0000000d0b0b7c11 */ /* 0x000fe4000f8ff0ff */
[----:B------:R-:W-:Y:S01]  /*2f70*/  LOP3.LUT R41, R22, 0x31, RZ, 0xfc, !PT ;  /* 0x0000003116297812 */ /* 0x000fe200078efcff */
[----:B------:R-:W-:Y:S01]  /*2f80*/  FMUL R51, R51, R8 ;  /* 0x0000000833337220 */ /* 0x000fe20000400000 */
[----:B------:R-:W-:Y:S01]  /*2f90*/  SEL R49, R49, RZ, !P1 ;  /* 0x000000ff31317207 */ /* 0x000fe20004800000 */
[C---:B------:R-:W-:Y:S01]  /*2fa0*/  IMAD R13, R0.reuse, 0x4, R13 ;  /* 0x00000004000d7824 */ /* 0x040fe200078e020d */
[----:B------:R-:W-:Y:S01]  /*2fb0*/  ISETP.GT.U32.AND P2, PT, R73, R41, PT ;  /* 0x000000294900720c */ /* 0x000fe20003f44070 */
[----:B------:R-:W-:Y:S01]  /*2fc0*/  IMAD R8, R0, 0x4, R11 ;  /* 0x0000000400087824 */ /* 0x000fe200078e020b */
[----:B------:R-:W-:Y:S01]  /*2fd0*/  SEL R18, R36, RZ, !P6 ;  /* 0x000000ff24127207 */ /* 0x000fe20007000000 */
[----:B------:R-:W-:Y:S01]  /*2fe0*/  FMUL R51, R58, R51 ;  /* 0x000000333a337220 */ /* 0x000fe20000400000 */
[----:B------:R-:W-:Y:S01]  /*2ff0*/  SEL R19, R37, RZ, !P6 ;  /* 0x000000ff25137207 */ /* 0x000fe20007000000 */
[----:B------:R-:W-:Y:S01]  /*3000*/  FMUL R15, R54, R15 ;  /* 0x0000000f360f7220 */ /* 0x000fe20000400000 */
[----:B------:R-:W-:Y:S01]  /*3010*/  SEL R0, R17, RZ, !P3 ;  /* 0x000000ff11007207 */ /* 0x000fe20005800000 */
[----:B------:R-:W-:Y:S01]  /*3020*/  FMUL R55, R55, R14 ;  /* 0x0000000e37377220 */ /* 0x000fe20000400000 */
[----:B------:R-:W-:-:S02]  /*3030*/  SEL R37, R29, RZ, !P6 ;  /* 0x000000ff1d257207 */ /* 0x000fc40007000000 */
[----:B------:R-:W-:Y:S02]  /*3040*/  SEL R36, R53, RZ, !P6 ;  /* 0x000000ff35247207 */ /* 0x000fe40007000000 */
[----:B------:R-:W-:Y:S02]  /*3050*/  SEL R17, R16, RZ, !P4 ;  /* 0x000000ff10117207 */ /* 0x000fe40006000000 */
[----:B------:R-:W-:Y:S02]  /*3060*/  LOP3.LUT R5, R22, 0x38, RZ, 0xfc, !PT ;  /* 0x0000003816057812 */ /* 0x000fe400078efcff */
[----:B------:R-:W-:Y:S02]  /*3070*/  SEL R16, R24, RZ, !P4 ;  /* 0x000000ff18107207 */ /* 0x000fe40006000000 */
[----:B------:R-:W-:Y:S02]  /*3080*/  SEL R49, R49, RZ, P2 ;  /* 0x000000ff31317207 */ /* 0x000fe40001000000 */
[----:B------:R-:W-:-:S02]  /*3090*/  SEL R39, R33, RZ, !P6 ;  /* 0x000000ff21277207 */ /* 0x000fc40007000000 */
[----:B------:R-:W-:Y:S02]  /*30a0*/  SEL R38, R32, RZ, !P6 ;  /* 0x000000ff20267207 */ /* 0x000fe40007000000 */
[----:B------:R-:W-:Y:S01]  /*30b0*/  LOP3.LUT R11, R22, 0x39, RZ, 0xfc, !PT ;  /* 0x00000039160b7812 */ /* 0x000fe200078efcff */
[C---:B------:R-:W-:Y:S01]  /*30c0*/  FMUL R15, R58.reuse, R15 ;  /* 0x0000000f3a0f7220 */ /* 0x040fe20000400000 */
[----:B------:R-:W-:Y:S01]  /*30d0*/  SEL R25, R25, RZ, !P4 ;  /* 0x000000ff19197207 */ /* 0x000fe20006000000 */
[----:B------:R-:W-:Y:S01]  /*30e0*/  FMUL R55, R58, R55 ;  /* 0x000000373a377220 */ /* 0x000fe20000400000 */
[----:B------:R-:W-:Y:S01]  /*30f0*/  SEL R24, R27, RZ, !P4 ;  /* 0x000000ff1b187207 */ /* 0x000fe20006000000 */
[----:B------:R-:W-:Y:S01]  /*3100*/  STS.64 [R13], R36 ;  /* 0x000000240d007388 */ /* 0x000fe20000000a00 */
[----:B------:R-:W-:Y:S02]  /*3110*/  SEL R34, R34, RZ, !P6 ;  /* 0x000000ff22227207 */ /* 0x000fe40007000000 */
[----:B------:R-:W-:Y:S01]  /*3120*/  ISETP.GT.U32.AND P2, PT, R26, R5, PT ;  /* 0x000000051a00720c */ /* 0x000fe20003f44070 */
[----:B------:R1:W-:Y:S01]  /*3130*/  STS.64 [R8+0x800], R16 ;  /* 0x0008001008007388 */ /* 0x0003e20000000a00 */
[----:B------:R-:W-:-:S02]  /*3140*/  SEL R51, R51, RZ, !P1 ;  /* 0x000000ff33337207 */ /* 0x000fc40004800000 */
[----:B------:R-:W-:Y:S02]  /*3150*/  SEL R29, R6, RZ, !P4 ;  /* 0x000000ff061d7207 */ /* 0x000fe40006000000 */
[----:B------:R-:W-:Y:S01]  /*3160*/  SEL R28, R28, RZ, !P4 ;  /* 0x000000ff1c1c7207 */ /* 0x000fe20006000000 */
[----:B------:R-:W-:Y:S01]  /*3170*/  STS.64 [R13+0x20], R38 ;  /* 0x000020260d007388 */ /* 0x000fe20000000a00 */
[----:B------:R-:W-:Y:S02]  /*3180*/  SEL R5, R45, RZ, !P6 ;  /* 0x000000ff2d057207 */ /* 0x000fe40007000000 */
[----:B------:R-:W-:Y:S02]  /*3190*/  SEL R32, R23, RZ, !P6 ;  /* 0x000000ff17207207 */ /* 0x000fe40007000000 */
[----:B------:R-:W-:Y:S02]  /*31a0*/  SEL R33, R49, RZ, !P6 ;  /* 0x000000ff31217207 */ /* 0x000fe40007000000 */
[C---:B------:R-:W-:Y:S01]  /*31b0*/  ISETP.GT.U32.AND P1, PT, R26.reuse, R11, PT ;  /* 0x0000000b1a00720c */ /* 0x040fe20003f24070 */
[----:B------:R-:W-:Y:S01]  /*31c0*/  STS.64 [R8+0x820], R24 ;  /* 0x0008201808007388 */ /* 0x000fe20000000a00 */
[----:B------:R-:W-:-:S02]  /*31d0*/  ISETP.GT.U32.AND P6, PT, R26, R40, PT ;  /* 0x000000281a00720c */ /* 0x000fc40003fc4070 */
[----:B------:R-:W-:Y:S02]  /*31e0*/  ISETP.GT.U32.AND P3, PT, R26, R41, PT ;  /* 0x000000291a00720c */ /* 0x000fe40003f64070 */
[----:B------:R-:W-:Y:S02]  /*31f0*/  SEL R10, R10, RZ, !P4 ;  /* 0x000000ff0a0a7207 */ /* 0x000fe40006000000 */
[----:B------:R-:W-:Y:S01]  /*3200*/  SEL R11, R2, RZ, !P4 ;  /* 0x000000ff020b7207 */ /* 0x000fe20006000000 */
[----:B------:R-:W-:Y:S01]  /*3210*/  STS.64 [R13+0x40], R34 ;  /* 0x000040220d007388 */ /* 0x000fe20000000a00 */
[----:B------:R-:W-:Y:S02]  /*3220*/  SEL R6, R12, RZ, !P4 ;  /* 0x000000ff0c067207 */ /* 0x000fe40006000000 */
[----:B------:R-:W-:Y:S01]  /*3230*/  SEL R7, R7, RZ, !P4 ;  /* 0x000000ff07077207 */ /* 0x000fe20006000000 */
[----:B------:R-:W-:Y:S01]  /*3240*/  STS.64 [R8+0x840], R28 ;  /* 0x0008401c08007388 */ /* 0x000fe20000000a00 */
[----:B------:R-:W-:-:S02]  /*3250*/  SEL R15, R15, RZ, !P0 ;  /* 0x000000ff0f0f7207 */ /* 0x000fc40004000000 */
[----:B------:R-:W-:Y:S01]  /*3260*/  SEL R55, R55, RZ, !P5 ;  /* 0x000000ff37377207 */ /* 0x000fe20006800000 */
[----:B------:R-:W-:Y:S01]  /*3270*/  STS.64 [R13+0x60], R30 ;  /* 0x0000601e0d007388 */ /* 0x000fe20000000a00 */
[----:B------:R-:W-:Y:S02]  /*3280*/  SEL R0, R0, RZ, P6 ;  /* 0x000000ff00007207 */ /* 0x000fe40003000000 */
[----:B------:R-:W-:Y:S01]  /*3290*/  SEL R51, R51, RZ, P3 ;  /* 0x000000ff33337207 */ /* 0x000fe20001800000 */
[----:B------:R2:W-:Y:S01]  /*32a0*/  STS.64 [R8+0x860], R10 ;  /* 0x0008600a08007388 */ /* 0x0005e20000000a00 */
[----:B-1----:R-:W-:Y:S02]  /*32b0*/  SEL R16, R9, RZ, !P4 ;  /* 0x000000ff09107207 */ /* 0x002fe40006000000 */
[----:B------:R-:W-:Y:S01]  /*32c0*/  SEL R17, R47, RZ, !P4 ;  /* 0x000000ff2f117207 */ /* 0x000fe20006000000 */
[----:B------:R-:W-:Y:S01]  /*32d0*/  STS.64 [R13+0x80], R18 ;  /* 0x000080120d007388 */ /* 0x000fe20000000a00 */
[----:B------:R-:W-:-:S03]  /*32e0*/  SEL R15, R15, RZ, P2 ;  /* 0x000000ff0f0f7207 */ /* 0x000fc60001000000 */
[----:B------:R1:W-:Y:S01]  /*32f0*/  STS.64 [R8+0x880], R6 ;  /* 0x0008800608007388 */ /* 0x0003e20000000a00 */
[----:B--2---:R-:W-:-:S03]  /*3300*/  SEL R11, R55, RZ, P1 ;  /* 0x000000ff370b7207 */ /* 0x004fc60000800000 */
[----:B------:R2:W-:Y:S01]  /*3310*/  STS.64 [R13+0xa0], R4 ;  /* 0x0000a0040d007388 */ /* 0x0005e20000000a00 */
[----:B------:R-:W-:Y:S02]  /*3320*/  SEL R10, R15, RZ, !P4 ;  /* 0x000000ff0f0a7207 */ /* 0x000fe40006000000 */
[----:B------:R-:W-:Y:S01]  /*3330*/  SEL R11, R11, RZ, !P4 ;  /* 0x000000ff0b0b7207 */ /* 0x000fe20006000000 */
[----:B------:R-:W-:Y:S01]  /*3340*/  STS.64 [R8+0x8a0], R16 ;  /* 0x0008a01008007388 */ /* 0x000fe20000000a00 */
[----:B-1----:R-:W-:Y:S02]  /*3350*/  SEL R6, R0, RZ, !P4 ;  /* 0x000000ff00067207 */ /* 0x002fe40006000000 */
[----:B------:R-:W-:Y:S01]  /*3360*/  SEL R7, R51, RZ, !P4 ;  /* 0x000000ff33077207 */ /* 0x000fe20006000000 */
[----:B------:R-:W-:Y:S01]  /*3370*/  IMAD.SHL.U32 R0, R3, 0x4, RZ ;  /* 0x0000000403007824 */ /* 0x000fe200078e00ff */
[----:B------:R-:W-:Y:S04]  /*3380*/  STS.64 [R13+0xc0], R32 ;  /* 0x0000c0200d007388 */ /* 0x000fe80000000a00 */
[----:B------:R1:W-:Y:S01]  /*3390*/  STS.64 [R8+0x8c0], R6 ;  /* 0x0008c00608007388 */ /* 0x0003e20000000a00 */
[----:B--2---:R-:W-:-:S03]  /*33a0*/  LOP3.LUT R4, R0, 0x1fc, RZ, 0xc0, !PT ;  /* 0x000001fc00047812 */ /* 0x004fc600078ec0ff */
[----:B------:R2:W-:Y:S04]  /*33b0*/  STS.64 [R13+0xe0], RZ ;  /* 0x0000e0ff0d007388 */ /* 0x0005e80000000a00 */
[----:B------:R3:W-:Y:S01]  /*33c0*/  STS.64 [R8+0x8e0], R10 ;  /* 0x0008e00a08007388 */ /* 0x0007e20000000a00 */
[----:B------:R-:W-:Y:S02]  /*33d0*/  LOP3.LUT R9, R4, 0x200, RZ, 0xfc, !PT ;  /* 0x0000020004097812 */ /* 0x000fe400078efcff */
[----:B------:R-:W-:Y:S02]  /*33e0*/  SHF.R.U32.HI R5, RZ, 0x2, R3 ;  /* 0x00000002ff057819 */ /* 0x000fe40000011603 */
[----:B------:R-:W-:Y:S01]  /*33f0*/  SHF.R.U32.HI R9, RZ, 0x2, R9 ;  /* 0x00000002ff097819 */ /* 0x000fe20000011609 */
[----:B------:R-:W4:Y:S01]  /*3400*/  LDC.64 R2, c[0x0][0x228] ;  /* 0x00008a00ff027b82 */ /* 0x000f220000000a00 */
[----:B------:R-:W-:-:S02]  /*3410*/  LOP3.LUT R5, R5, 0x1c, RZ, 0xc0, !PT ;  /* 0x0000001c05057812 */ /* 0x000fc400078ec0ff */
[----:B------:R-:W-:Y:S02]  /*3420*/  LOP3.LUT R9, R9, 0xf0, RZ, 0xc0, !PT ;  /* 0x000000f009097812 */ /* 0x000fe400078ec0ff */
[----:B------:R-:W-:Y:S02]  /*3430*/  LEA R5, R5, UR13, 0x2 ;  /* 0x0000000d05057c11 */ /* 0x000fe4000f8e10ff */
[C---:B------:R-:W-:Y:S01]  /*3440*/  LOP3.LUT R12, R4.reuse, 0x400, RZ, 0xfc, !PT ;  /* 0x00000400040c7812 */ /* 0x040fe200078efcff */
[----:B------:R-:W-:Y:S01]  /*3450*/  VIADD R9, R9, UR13 ;  /* 0x0000000d09097c36 */ /* 0x000fe20008000000 */
[C---:B------:R-:W-:Y:S01]  /*3460*/  LOP3.LUT R14, R4.reuse, 0x600, RZ, 0xfc, !PT ;  /* 0x00000600040e7812 */ /* 0x040fe200078efcff */
[C---:B------:R-:W-:Y:S01]  /*3470*/  IMAD R5, R4.reuse, 0x4, R5 ;  /* 0x0000000404057824 */ /* 0x040fe200078e0205 */
[----:B------:R-:W-:Y:S01]  /*3480*/  BAR.SYNC.DEFER_BLOCKING 0x0 ;  /* 0x0000000000007b1d */ /* 0x000fe20000010000 */
[C---:B-1----:R-:W-:Y:S02]  /*3490*/  LOP3.LUT R6, R4.reuse, 0x800, RZ, 0xfc, !PT ;  /* 0x0000080004067812 */ /* 0x042fe400078efcff */
[----:B------:R-:W-:-:S02]  /*34a0*/  LOP3.LUT R7, R4, 0xa00, RZ, 0xfc, !PT ;  /* 0x00000a0004077812 */ /* 0x000fc400078efcff */
[C---:B--2---:R-:W-:Y:S01]  /*34b0*/  LOP3.LUT R13, R4.reuse, 0xc00, RZ, 0xfc, !PT ;  /* 0x00000c00040d7812 */ /* 0x044fe200078efcff */
[----:B------:R-:W-:Y:S01]  /*34c0*/  IMAD R9, R4, 0x4, R9 ;  /* 0x0000000404097824 */ /* 0x000fe200078e0209 */
[----:B------:R-:W-:Y:S02]  /*34d0*/  SHF.R.U32.HI R12, RZ, 0x2, R12 ;  /* 0x00000002ff0c7819 */ /* 0x000fe4000001160c */
[----:B------:R-:W-:Y:S02]  /*34e0*/  SHF.R.U32.HI R14, RZ, 0x2, R14 ;  /* 0x00000002ff0e7819 */ /* 0x000fe4000001160e */
[----:B------:R-:W-:Y:S02]  /*34f0*/  SHF.R.U32.HI R6, RZ, 0x2, R6 ;  /* 0x00000002ff067819 */ /* 0x000fe40000011606 */
[----:B------:R-:W-:Y:S02]  /*3500*/  SHF.R.U32.HI R7, RZ, 0x2, R7 ;  /* 0x00000002ff077819 */ /* 0x000fe40000011607 */
[----:B------:R-:W-:-:S02]  /*3510*/  SHF.R.U32.HI R13, RZ, 0x2, R13 ;  /* 0x00000002ff0d7819 */ /* 0x000fc4000001160d */
[----:B------:R-:W-:Y:S02]  /*3520*/  LOP3.LUT R12, R12, 0x170, RZ, 0xc0, !PT ;  /* 0x000001700c0c7812 */ /* 0x000fe400078ec0ff */
[----:B------:R-:W-:Y:S02]  /*3530*/  LOP3.LUT R14, R14, 0x1f0, RZ, 0xc0, !PT ;  /* 0x000001f00e0e7812 */ /* 0x000fe400078ec0ff */
[----:B------:R-:W-:Y:S01]  /*3540*/  LOP3.LUT R6, R6, 0x270, RZ, 0xc0, !PT ;  /* 0x0000027006067812 */ /* 0x000fe200078ec0ff */
[----:B------:R1:W2:Y:S01]  /*3550*/  LDS.128 R24, [R5] ;  /* 0x0000000005187984 */ /* 0x0002a20000000c00 */
[----:B---3--:R-:W-:Y:S02]  /*3560*/  LOP3.LUT R8, R7, 0x2f0, RZ, 0xc0, !PT ;  /* 0x000002f007087812 */ /* 0x008fe400078ec0ff */
[----:B------:R-:W-:Y:S01]  /*3570*/  LOP3.LUT R10, R13, 0x370, RZ, 0xc0, !PT ;  /* 0x000003700d0a7812 */ /* 0x000fe200078ec0ff */
[----:B------:R-:W3:Y:S01]  /*3580*/  LDS.128 R28, [R9+0x800] ;  /* 0x00080000091c7984 */ /* 0x000ee20000000c00 */
[----:B------:R-:W-:-:S02]  /*3590*/  VIADD R7, R12, UR13 ;  /* 0x0000000d0c077c36 */ /* 0x000fc40008000000 */
[----:B------:R-:W-:Y:S02]  /*35a0*/  VIADD R11, R14, UR13 ;  /* 0x0000000d0e0b7c36 */ /* 0x000fe40008000000 */
[----:B------:R-:W-:Y:S01]  /*35b0*/  VIADD R13, R6, UR13 ;  /* 0x0000000d060d7c36 */ /* 0x000fe20008000000 */
[----:B------:R-:W-:Y:S01]  /*35c0*/  SHF.R.U32.HI R18, RZ, 0x4, R20 ;  /* 0x00000004ff127819 */ /* 0x000fe20000011614 */
[----:B------:R-:W-:Y:S02]  /*35d0*/  VIADD R15, R8, UR13 ;  /* 0x0000000d080f7c36 */ /* 0x000fe40008000000 */
[----:B------:R-:W-:Y:S02]  /*35e0*/  VIADD R17, R10, UR13 ;  /* 0x0000000d0a117c36 */ /* 0x000fe40008000000 */
[----:B------:R-:W-:Y:S02]  /*35f0*/  VIADD R6, R0, 0xe00 ;  /* 0x00000e0000067836 */ /* 0x000fe40000000000 */
[----:B------:R-:W-:-:S02]  /*3600*/  IMAD.SHL.U32 R21, R21, 0x40, RZ ;  /* 0x0000004015157824 */ /* 0x000fc400078e00ff */
[C---:B------:R-:W-:Y:S02]  /*3610*/  IMAD R22, R4.reuse, 0x4, R7 ;  /* 0x0000000404167824 */ /* 0x040fe400078e0207 */
[C---:B------:R-:W-:Y:S02]  /*3620*/  IMAD R16, R4.reuse, 0x4, R11 ;  /* 0x0000000404107824 */ /* 0x040fe400078e020b */
[C---:B------:R-:W-:Y:S01]  /*3630*/  IMAD R13, R4.reuse, 0x4, R13 ;  /* 0x00000004040d7824 */ /* 0x040fe200078e020d */
[----:B------:R-:W-:Y:S01]  /*3640*/  SHF.R.U32.HI R6, RZ, 0x2, R6 ;  /* 0x00000002ff067819 */ /* 0x000fe20000011606 */
[C---:B------:R-:W-:Y:S02]  /*3650*/  IMAD R8, R4.reuse, 0x4, R15 ;  /* 0x0000000404087824 */ /* 0x040fe400078e020f */
[----:B-1----:R-:W-:Y:S01]  /*3660*/  IMAD R5, R4, 0x4, R17 ;  /* 0x0000000404057824 */ /* 0x002fe200078e0211 */
[----:B------:R-:W-:Y:S01]  /*3670*/  SGXT.U32 R4, R18, 0x3 ;  /* 0x000000031204781a */ /* 0x000fe20000000000 */
[----:B----4-:R-:W-:Y:S01]  /*3680*/  IMAD.WIDE R2, R21, 0x4, R2 ;  /* 0x0000000415027825 */ /* 0x010fe200078e0202 */
[----:B------:R-:W-:Y:S01]  /*3690*/  SHF.R.U32.HI R36, RZ, 0x4, R20 ;  /* 0x00000004ff247819 */ /* 0x000fe20000011614 */
[----:B------:R-:W-:Y:S01]  /*36a0*/  LDS.128 R16, [R16+0x1800] ;  /* 0x0018000010107984 */ /* 0x000fe20000000c00 */
[----:B------:R-:W-:-:S03]  /*36b0*/  LOP3.LUT R37, R4, UR12, RZ, 0xfc, !PT ;  /* 0x0000000c04257c12 */ /* 0x000fc6000f8efcff */
[----:B------:R-:W1:Y:S01]  /*36c0*/  LDS.128 R20, [R22+0x1000] ;  /* 0x0010000016147984 */ /* 0x000e620000000c00 */
[----:B------:R-:W-:-:S03]  /*36d0*/  LOP3.LUT R38, R6, 0x3f0, RZ, 0xc0, !PT ;  /* 0x000003f006267812 */ /* 0x000fc600078ec0ff */
[----:B------:R-:W4:Y:S04]  /*36e0*/  LDS.128 R12, [R13+0x2000] ;  /* 0x002000000d0c7984 */ /* 0x000f280000000c00 */
[----:B------:R-:W5:Y:S04]  /*36f0*/  LDS.128 R8, [R8+0x2800] ;  /* 0x0028000008087984 */ /* 0x000f680000000c00 */
[----:B------:R-:W1:Y:S01]  /*3700*/  LDS.128 R4, [R5+0x3000] ;  /* 0x0030000005047984 */ /* 0x000e620000000c00 */
[----:B------:R-:W-:Y:S02]  /*3710*/  PLOP3.LUT P0, PT, PT, PT, UP0, 0x80, 0x0 ;  /* 0x000000000000781c */ /* 0x000fe40003f0f008 */
[----:B------:R-:W-:-:S02]  /*3720*/  PLOP3.LUT P1, PT, PT, PT, UP0, 0x80, 0x0 ;  /* 0x000000000000781c */ /* 0x000fc40003f2f008 */
[C---:B------:R-:W-:Y:S02]  /*3730*/  LOP3.LUT R35, R37.reuse, 0x8, RZ, 0xfc, !PT ;  /* 0x0000000825237812 */ /* 0x040fe400078efcff */
[C---:B------:R-:W-:Y:S01]  /*3740*/  ISETP.LT.AND P0, PT, R37.reuse, UR5, P0 ;  /* 0x0000000525007c0c */ /* 0x040fe20008701270 */
[--C-:B------:R-:W-:Y:S01]  /*3750*/  IMAD.WIDE R32, R37, 0x2000, R2.reuse ;  /* 0x0000200025207825 */ /* 0x100fe200078e0202 */
[C---:B------:R-:W-:Y:S02]  /*3760*/  ISETP.LT.AND P1, PT, R35.reuse, UR5, P1 ;  /* 0x0000000523007c0c */ /* 0x040fe40008f21270 */
[----:B------:R-:W-:Y:S01]  /*3770*/  LOP3.LUT R47, R0, 0x3c, RZ, 0xc0, !PT ;  /* 0x0000003c002f7812 */ /* 0x000fe200078ec0ff */
[----:B------:R-:W-:-:S04]  /*3780*/  IMAD.WIDE R34, R35, 0x2000, R2 ;  /* 0x0000200023227825 */ /* 0x000fc800078e0202 */
[----:B------:R-:W-:Y:S02]  /*3790*/  VIADD R39, R38, UR13 ;  /* 0x0000000d26277c36 */ /* 0x000fe40008000000 */
[----:B------:R-:W-:Y:S01]  /*37a0*/  IMAD.WIDE.U32 R32, R47, 0x4, R32 ;  /* 0x000000042f207825 */ /* 0x000fe200078e0020 */
[----:B------:R-:W-:-:S03]  /*37b0*/  PLOP3.LUT P2, PT, PT, PT, UP0, 0x80, 0x0 ;  /* 0x000000000000781c */ /* 0x000fc60003f4f008 */
[----:B------:R-:W-:Y:S01]  /*37c0*/  IMAD.WIDE.U32 R34, R47, 0x4, R34 ;  /* 0x000000042f227825 */ /* 0x000fe200078e0022 */
[----:B------:R-:W-:-:S03]  /*37d0*/  PLOP3.LUT P3, PT, PT, PT, UP0, 0x80, 0x0 ;  /* 0x000000000000781c */ /* 0x000fc60003f6f008 */
[----:B------:R-:W-:Y:S01]  /*37e0*/  IMAD R0, R0, 0x4, R39 ;  /* 0x0000000400007824 */ /* 0x000fe200078e0227 */
[C---:B------:R-:W-:Y:S01]  /*37f0*/  LOP3.LUT R39, R37.reuse, 0x10, RZ, 0xfc, !PT ;  /* 0x0000001025277812 */ /* 0x040fe200078efcff */
[----:B------:R-:W-:Y:S01]  /*3800*/  IMAD.U32 R45, RZ, RZ, UR12 ;  /* 0x0000000cff2d7e24 */ /* 0x000fe2000f8e00ff */
[C---:B------:R-:W-:Y:S01]  /*3810*/  LOP3.LUT R41, R37.reuse, 0x18, RZ, 0xfc, !PT ;  /* 0x0000001825297812 */ /* 0x040fe200078efcff */
[----:B--2---:R2:W-:Y:S01]  /*3820*/  @P0 STG.E.128 desc[UR14][R32.64], R24 ;  /* 0x0000001820000986 */ /* 0x0045e2000c101d0e */
[----:B------:R-:W-:Y:S02]  /*3830*/  PLOP3.LUT P4, PT, PT, PT, UP0, 0x80, 0x0 ;  /* 0x000000000000781c */ /* 0x000fe40003f8f008 */
[----:B------:R-:W-:Y:S01]  /*3840*/  LOP3.LUT R43, R37, 0x20, RZ, 0xfc, !PT ;  /* 0x00000020252b7812 */ /* 0x000fe200078efcff */
[----:B---3--:R3:W-:Y:S01]  /*3850*/  @P1 STG.E.128 desc[UR14][R34.64], R28 ;  /* 0x0000001c22001986 */ /* 0x0087e2000c101d0e */
[----:B------:R-:W-:Y:S02]  /*3860*/  PLOP3.LUT P5, PT, PT, PT, UP0, 0x80, 0x0 ;  /* 0x000000000000781c */ /* 0x000fe40003faf008 */
[----:B------:R-:W-:-:S02]  /*3870*/  PLOP3.LUT P0, PT, PT, PT, UP0, 0x80, 0x0 ;  /* 0x000000000000781c */ /* 0x000fc40003f0f008 */
[----:B------:R-:W-:Y:S02]  /*3880*/  ISETP.LT.AND P2, PT, R39, UR5, P2 ;  /* 0x0000000527007c0c */ /* 0x000fe40009741270 */
[----:B------:R-:W-:Y:S02]  /*3890*/  LOP3.LUT R45, R36, 0x38, R45, 0xfe, !PT ;  /* 0x00000038242d7812 */ /* 0x000fe400078efe2d */
[----:B------:R-:W-:Y:S02]  /*38a0*/  PLOP3.LUT P1, PT, PT, PT, UP0, 0x80, 0x0 ;  /* 0x000000000000781c */ /* 0x000fe40003f2f008 */
[----:B------:R-:W-:Y:S02]  /*38b0*/  ISETP.LT.AND P3, PT, R41, UR5, P3 ;  /* 0x0000000529007c0c */ /* 0x000fe40009f61270 */
[C---:B--2---:R-:W-:Y:S02]  /*38c0*/  LOP3.LUT R33, R37.reuse, 0x28, RZ, 0xfc, !PT ;  /* 0x0000002825217812 */ /* 0x044fe400078efcff */
[----:B------:R-:W-:Y:S01]  /*38d0*/  LOP3.LUT R37, R37, 0x30, RZ, 0xfc, !PT ;  /* 0x0000003025257812 */ /* 0x000fe200078efcff */
[----:B------:R-:W-:Y:S01]  /*38e0*/  IMAD.WIDE R24, R39, 0x2000, R2 ;  /* 0x0000200027187825 */ /* 0x000fe200078e0202 */
[----:B------:R-:W-:-:S02]  /*38f0*/  ISETP.LT.AND P4, PT, R43, UR5, P4 ;  /* 0x000000052b007c0c */ /* 0x000fc4000a781270 */
[----:B------:R-:W-:Y:S01]  /*3900*/  ISETP.LT.AND P5, PT, R33, UR5, P5 ;  /* 0x0000000521007c0c */ /* 0x000fe2000afa1270 */
[--C-:B------:R-:W-:Y:S01]  /*3910*/  IMAD.WIDE R26, R41, 0x2000, R2.reuse ;  /* 0x00002000291a7825 */ /* 0x100fe200078e0202 */
[----:B------:R-:W-:Y:S02]  /*3920*/  ISETP.LT.AND P0, PT, R37, UR5, P0 ;  /* 0x0000000525007c0c */ /* 0x000fe40008701270 */
[----:B------:R-:W-:Y:S01]  /*3930*/  ISETP.LT.AND P1, PT, R45, UR5, P1 ;  /* 0x000000052d007c0c */ /* 0x000fe20008f21270 */
[----:B---3--:R-:W-:-:S04]  /*3940*/  IMAD.WIDE R28, R43, 0x2000, R2 ;  /* 0x000020002b1c7825 */ /* 0x008fc800078e0202 */
[----:B------:R-:W-:-:S04]  /*3950*/  IMAD.WIDE R30, R33, 0x2000, R2 ;  /* 0x00002000211e7825 */ /* 0x000fc800078e0202 */
[----:B------:R-:W-:-:S04]  /*3960*/  IMAD.WIDE R32, R37, 0x2000, R2 ;  /* 0x0000200025207825 */ /* 0x000fc800078e0202 */
[----:B------:R-:W-:-:S04]  /*3970*/  IMAD.WIDE.U32 R24, R47, 0x4, R24 ;  /* 0x000000042f187825 */ /* 0x000fc800078e0018 */
[C---:B------:R-:W-:Y:S01]  /*3980*/  IMAD.WIDE.U32 R26, R47.reuse, 0x4, R26 ;  /* 0x000000042f1a7825 */ /* 0x040fe200078e001a */
[----:B-1----:R1:W-:Y:S03]  /*3990*/  @P2 STG.E.128 desc[UR14][R24.64], R20 ;  /* 0x0000001418002986 */ /* 0x0023e6000c101d0e */
[C---:B------:R-:W-:Y:S01]  /*39a0*/  IMAD.WIDE.U32 R28, R47.reuse, 0x4, R28 ;  /* 0x000000042f1c7825 */ /* 0x040fe200078e001c */
[----:B------:R1:W-:Y:S03]  /*39b0*/  @P3 STG.E.128 desc[UR14][R26.64], R16 ;  /* 0x000000101a003986 */ /* 0x0003e6000c101d0e */
[C---:B------:R-:W-:Y:S01]  /*39c0*/  IMAD.WIDE.U32 R30, R47.reuse, 0x4, R30 ;  /* 0x000000042f1e7825 */ /* 0x040fe200078e001e */
[----:B----4-:R1:W-:Y:S03]  /*39d0*/  @P4 STG.E.128 desc[UR14][R28.64], R12 ;  /* 0x0000000c1c004986 */ /* 0x0103e6000c101d0e */
[----:B------:R-:W-:Y:S01]  /*39e0*/  IMAD.WIDE.U32 R32, R47, 0x4, R32 ;  /* 0x000000042f207825 */ /* 0x000fe200078e0020 */
[----:B-----5:R1:W-:Y:S04]  /*39f0*/  @P5 STG.E.128 desc[UR14][R30.64], R8 ;  /* 0x000000081e005986 */ /* 0x0203e8000c101d0e */
[----:B------:R1:W-:Y:S01]  /*3a00*/  @P0 STG.E.128 desc[UR14][R32.64], R4 ;  /* 0x0000000420000986 */ /* 0x0003e2000c101d0e */
[----:B------:R-:W-:Y:S05]  /*3a10*/  @!P1 EXIT ;  /* 0x000000000000994d */ /* 0x000fea0003800000 */
[----:B-1----:R-:W1:Y:S01]  /*3a20*/  LDS.128 R4, [R0+0x3800] ;  /* 0x0038000000047984 */ /* 0x002e620000000c00 */
[----:B------:R-:W-:-:S04]  /*3a30*/  IMAD.WIDE R2, R45, 0x2000, R2 ;  /* 0x000020002d027825 */ /* 0x000fc800078e0202 */
[----:B------:R-:W-:-:S05]  /*3a40*/  IMAD.WIDE.U32 R2, R47, 0x4, R2 ;  /* 0x000000042f027825 */ /* 0x000fca00078e0002 */
[----:B-1----:R-:W-:Y:S01]  /*3a50*/  STG.E.128 desc[UR14][R2.64], R4 ;  /* 0x0000000402007986 */ /* 0x002fe2000c101d0e */
[----:B------:R-:W-:Y:S05]  /*3a60*/  EXIT ;  /* 0x000000000000794d */ /* 0x000fea0003800000 */
.L_x_0:
[----:B------:R-:W-:-:S00]  /*3a70*/  BRA `(.L_x_0) ;  /* 0xfffffffc00fc7947 */ /* 0x000fc0000383ffff */
[----:B------:R-:W-:-:S00]  /*3a80*/  NOP ;  /* 0x0000000000007918 */ /* 0x000fc00000000000 */
[----:B------:R-:W-:-:S00]  /*3a90*/  NOP ;  /* 0x0000000000007918 */ /* 0x000fc00000000000 */
[----:B------:R-:W-:-:S00]  /*3aa0*/  NOP ;  /* 0x0000000000007918 */ /* 0x000fc00000000000 */
[----:B------:R-:W-:-:S00]  /*3ab0*/  NOP ;  /* 0x0000000000007918 */ /* 0x000fc00000000000 */
[----:B------:R-:W-:-:S00]  /*3ac0*/  NOP ;  /* 0x0000000000007918 */ /* 0x000fc00000000000 */
[----:B------:R-:W-:-:S00]  /*3ad0*/  NOP ;  /* 0x0000000000007918 */ /* 0x000fc00000000000 */
[----:B------:R-:W-:-:S00]  /*3ae0*/  NOP ;  /* 0x0000000000007918 */ /* 0x000fc00000000000 */
[----:B------:R-:W-:-:S00]  /*3af0*/  NOP ;  /* 0x0000000000007918 */ /* 0x000fc00000000000 */
.L_x_1:


//--------------------- .nv.shared.chunk_scaled_dot_kkt_fwd_kernel --------------------------
	.section	.nv.shared.chunk_scaled_dot_kkt_fwd_kernel,"aw",@nobits
	.sectionflags	@""
	.align	16
	.zero		1024


//--------------------- .nv.shared.reserved.0     --------------------------
	.section	.nv.shared.reserved.0,"aw",@nobits
	.weak		__nv_reservedSMEM_offset_0_alias
	.size		__nv_reservedSMEM_offset_0_alias, 0, 0
	.other		__nv_reservedSMEM_offset_0_alias,@"STO_CUDA_RESERVED_SHARED STV_DEFAULT"
__nv_reservedSMEM_offset_0_alias:
	.zero		0


//--------------------- .nv.constant0.chunk_scaled_dot_kkt_fwd_kernel --------------------------
	.section	.nv.constant0.chunk_scaled_dot_kkt_fwd_kernel,"a",@progbits
	.sectionflags	@""
	.align	4
.nv.constant0.chunk_scaled_dot_kkt_fwd_kernel:
	.zero		576


//--------------------- SYMBOLS --------------------------

	.type		.nv.reservedSmem.offset0,@object
	.size		.nv.reservedSmem.offset0,0x4
